	.headerflags	@"EF_CUDA_TEXMODE_UNIFIED EF_CUDA_64BIT_ADDRESS EF_CUDA_SM86 EF_CUDA_VIRTUAL_SM(EF_CUDA_SM86)"
	.elftype	@"ET_EXEC"


//--------------------- .nv.info                  --------------------------
	.section	.nv.info,"",@"SHT_CUDA_INFO"
	.align	4


	//----- nvinfo : EIATTR_REGCOUNT
	.align		4
        /*0000*/ 	.byte	0x04, 0x2f
        /*0002*/ 	.short	(.L_1 - .L_0)
	.align		4
.L_0:
        /*0004*/ 	.word	index@(cast_n_1_to_128__kernel)
        /*0008*/ 	.word	0x00000022


	//----- nvinfo : EIATTR_MAX_STACK_SIZE
	.align		4
.L_1:
        /*000c*/ 	.byte	0x04, 0x23
        /*000e*/ 	.short	(.L_3 - .L_2)
	.align		4
.L_2:
        /*0010*/ 	.word	index@(cast_n_1_to_128__kernel)
        /*0014*/ 	.word	0x00000000


	//----- nvinfo : EIATTR_MIN_STACK_SIZE
	.align		4
.L_3:
        /*0018*/ 	.byte	0x04, 0x12
        /*001a*/ 	.short	(.L_5 - .L_4)
	.align		4
.L_4:
        /*001c*/ 	.word	index@(cast_n_1_to_128__kernel)
        /*0020*/ 	.word	0x00000000


	//----- nvinfo : EIATTR_FRAME_SIZE
	.align		4
.L_5:
        /*0024*/ 	.byte	0x04, 0x11
        /*0026*/ 	.short	(.L_7 - .L_6)
	.align		4
.L_6:
        /*0028*/ 	.word	index@(cast_n_1_to_128__kernel)
        /*002c*/ 	.word	0x00000000


	//----- nvinfo : EIATTR_REGCOUNT
	.align		4
.L_7:
        /*0030*/ 	.byte	0x04, 0x2f
        /*0032*/ 	.short	(.L_9 - .L_8)
	.align		4
.L_8:
        /*0034*/ 	.word	index@(cast_n_129_to_256__kernel)
        /*0038*/ 	.word	0x00000022


	//----- nvinfo : EIATTR_MAX_STACK_SIZE
	.align		4
.L_9:
        /*003c*/ 	.byte	0x04, 0x23
        /*003e*/ 	.short	(.L_11 - .L_10)
	.align		4
.L_10:
        /*0040*/ 	.word	index@(cast_n_129_to_256__kernel)
        /*0044*/ 	.word	0x00000000


	//----- nvinfo : EIATTR_MIN_STACK_SIZE
	.align		4
.L_11:
        /*0048*/ 	.byte	0x04, 0x12
        /*004a*/ 	.short	(.L_13 - .L_12)
	.align		4
.L_12:
        /*004c*/ 	.word	index@(cast_n_129_to_256__kernel)
        /*0050*/ 	.word	0x00000000


	//----- nvinfo : EIATTR_FRAME_SIZE
	.align		4
.L_13:
        /*0054*/ 	.byte	0x04, 0x11
        /*0056*/ 	.short	(.L_15 - .L_14)
	.align		4
.L_14:
        /*0058*/ 	.word	index@(cast_n_129_to_256__kernel)
        /*005c*/ 	.word	0x00000000


	//----- nvinfo : EIATTR_REGCOUNT
	.align		4
.L_15:
        /*0060*/ 	.byte	0x04, 0x2f
        /*0062*/ 	.short	(.L_17 - .L_16)
	.align		4
.L_16:
        /*0064*/ 	.word	index@(cast_n_257_to_384__kernel)
        /*0068*/ 	.word	0x00000022


	//----- nvinfo : EIATTR_MAX_STACK_SIZE
	.align		4
.L_17:
        /*006c*/ 	.byte	0x04, 0x23
        /*006e*/ 	.short	(.L_19 - .L_18)
	.align		4
.L_18:
        /*0070*/ 	.word	index@(cast_n_257_to_384__kernel)
        /*0074*/ 	.word	0x00000000


	//----- nvinfo : EIATTR_MIN_STACK_SIZE
	.align		4
.L_19:
        /*0078*/ 	.byte	0x04, 0x12
        /*007a*/ 	.short	(.L_21 - .L_20)
	.align		4
.L_20:
        /*007c*/ 	.word	index@(cast_n_257_to_384__kernel)
        /*0080*/ 	.word	0x00000000


	//----- nvinfo : EIATTR_FRAME_SIZE
	.align		4
.L_21:
        /*0084*/ 	.byte	0x04, 0x11
        /*0086*/ 	.short	(.L_23 - .L_22)
	.align		4
.L_22:
        /*0088*/ 	.word	index@(cast_n_257_to_384__kernel)
        /*008c*/ 	.word	0x00000000


	//----- nvinfo : EIATTR_REGCOUNT
	.align		4
.L_23:
        /*0090*/ 	.byte	0x04, 0x2f
        /*0092*/ 	.short	(.L_25 - .L_24)
	.align		4
.L_24:
        /*0094*/ 	.word	index@(cast_n_385_to_512__kernel)
        /*0098*/ 	.word	0x00000022


	//----- nvinfo : EIATTR_MAX_STACK_SIZE
	.align		4
.L_25:
        /*009c*/ 	.byte	0x04, 0x23
        /*009e*/ 	.short	(.L_27 - .L_26)
	.align		4
.L_26:
        /*00a0*/ 	.word	index@(cast_n_385_to_512__kernel)
        /*00a4*/ 	.word	0x00000000


	//----- nvinfo : EIATTR_MIN_STACK_SIZE
	.align		4
.L_27:
        /*00a8*/ 	.byte	0x04, 0x12
        /*00aa*/ 	.short	(.L_29 - .L_28)
	.align		4
.L_28:
        /*00ac*/ 	.word	index@(cast_n_385_to_512__kernel)
        /*00b0*/ 	.word	0x00000000


	//----- nvinfo : EIATTR_FRAME_SIZE
	.align		4
.L_29:
        /*00b4*/ 	.byte	0x04, 0x11
        /*00b6*/ 	.short	(.L_31 - .L_30)
	.align		4
.L_30:
        /*00b8*/ 	.word	index@(cast_n_385_to_512__kernel)
        /*00bc*/ 	.word	0x00000000


	//----- nvinfo : EIATTR_REGCOUNT
	.align		4
.L_31:
        /*00c0*/ 	.byte	0x04, 0x2f
        /*00c2*/ 	.short	(.L_33 - .L_32)
	.align		4
.L_32:
        /*00c4*/ 	.word	index@(cast_n_513_to_640__kernel)
        /*00c8*/ 	.word	0x00000022


	//----- nvinfo : EIATTR_MAX_STACK_SIZE
	.align		4
.L_33:
        /*00cc*/ 	.byte	0x04, 0x23
        /*00ce*/ 	.short	(.L_35 - .L_34)
	.align		4
.L_34:
        /*00d0*/ 	.word	index@(cast_n_513_to_640__kernel)
        /*00d4*/ 	.word	0x00000000


	//----- nvinfo : EIATTR_MIN_STACK_SIZE
	.align		4
.L_35:
        /*00d8*/ 	.byte	0x04, 0x12
        /*00da*/ 	.short	(.L_37 - .L_36)
	.align		4
.L_36:
        /*00dc*/ 	.word	index@(cast_n_513_to_640__kernel)
        /*00e0*/ 	.word	0x00000000


	//----- nvinfo : EIATTR_FRAME_SIZE
	.align		4
.L_37:
        /*00e4*/ 	.byte	0x04, 0x11
        /*00e6*/ 	.short	(.L_39 - .L_38)
	.align		4
.L_38:
        /*00e8*/ 	.word	index@(cast_n_513_to_640__kernel)
        /*00ec*/ 	.word	0x00000000


	//----- nvinfo : EIATTR_REGCOUNT
	.align		4
.L_39:
        /*00f0*/ 	.byte	0x04, 0x2f
        /*00f2*/ 	.short	(.L_41 - .L_40)
	.align		4
.L_40:
        /*00f4*/ 	.word	index@(cast_n_641_to_768__kernel)
        /*00f8*/ 	.word	0x00000023


	//----- nvinfo : EIATTR_MAX_STACK_SIZE
	.align		4
.L_41:
        /*00fc*/ 	.byte	0x04, 0x23
        /*00fe*/ 	.short	(.L_43 - .L_42)
	.align		4
.L_42:
        /*0100*/ 	.word	index@(cast_n_641_to_768__kernel)
        /*0104*/ 	.word	0x00000000


	//----- nvinfo : EIATTR_MIN_STACK_SIZE
	.align		4
.L_43:
        /*0108*/ 	.byte	0x04, 0x12
        /*010a*/ 	.short	(.L_45 - .L_44)
	.align		4
.L_44:
        /*010c*/ 	.word	index@(cast_n_641_to_768__kernel)
        /*0110*/ 	.word	0x00000000


	//----- nvinfo : EIATTR_FRAME_SIZE
	.align		4
.L_45:
        /*0114*/ 	.byte	0x04, 0x11
        /*0116*/ 	.short	(.L_47 - .L_46)
	.align		4
.L_46:
        /*0118*/ 	.word	index@(cast_n_641_to_768__kernel)
        /*011c*/ 	.word	0x00000000


	//----- nvinfo : EIATTR_REGCOUNT
	.align		4
.L_47:
        /*0120*/ 	.byte	0x04, 0x2f
        /*0122*/ 	.short	(.L_49 - .L_48)
	.align		4
.L_48:
        /*0124*/ 	.word	index@(cast_n_769_to_896__kernel)
        /*0128*/ 	.word	0x00000023


	//----- nvinfo : EIATTR_MAX_STACK_SIZE
	.align		4
.L_49:
        /*012c*/ 	.byte	0x04, 0x23
        /*012e*/ 	.short	(.L_51 - .L_50)
	.align		4
.L_50:
        /*0130*/ 	.word	index@(cast_n_769_to_896__kernel)
        /*0134*/ 	.word	0x00000000


	//----- nvinfo : EIATTR_MIN_STACK_SIZE
	.align		4
.L_51:
        /*0138*/ 	.byte	0x04, 0x12
        /*013a*/ 	.short	(.L_53 - .L_52)
	.align		4
.L_52:
        /*013c*/ 	.word	index@(cast_n_769_to_896__kernel)
        /*0140*/ 	.word	0x00000000


	//----- nvinfo : EIATTR_FRAME_SIZE
	.align		4
.L_53:
        /*0144*/ 	.byte	0x04, 0x11
        /*0146*/ 	.short	(.L_55 - .L_54)
	.align		4
.L_54:
        /*0148*/ 	.word	index@(cast_n_769_to_896__kernel)
        /*014c*/ 	.word	0x00000000


	//----- nvinfo : EIATTR_REGCOUNT
	.align		4
.L_55:
        /*0150*/ 	.byte	0x04, 0x2f
        /*0152*/ 	.short	(.L_57 - .L_56)
	.align		4
.L_56:
        /*0154*/ 	.word	index@(cast_n_897_to_1024__kernel)
        /*0158*/ 	.word	0x00000022


	//----- nvinfo : EIATTR_MAX_STACK_SIZE
	.align		4
.L_57:
        /*015c*/ 	.byte	0x04, 0x23
        /*015e*/ 	.short	(.L_59 - .L_58)
	.align		4
.L_58:
        /*0160*/ 	.word	index@(cast_n_897_to_1024__kernel)
        /*0164*/ 	.word	0x00000000


	//----- nvinfo : EIATTR_MIN_STACK_SIZE
	.align		4
.L_59:
        /*0168*/ 	.byte	0x04, 0x12
        /*016a*/ 	.short	(.L_61 - .L_60)
	.align		4
.L_60:
        /*016c*/ 	.word	index@(cast_n_897_to_1024__kernel)
        /*0170*/ 	.word	0x00000000


	//----- nvinfo : EIATTR_FRAME_SIZE
	.align		4
.L_61:
        /*0174*/ 	.byte	0x04, 0x11
        /*0176*/ 	.short	(.L_63 - .L_62)
	.align		4
.L_62:
        /*0178*/ 	.word	index@(cast_n_897_to_1024__kernel)
        /*017c*/ 	.word	0x00000000


	//----- nvinfo : EIATTR_REGCOUNT
	.align		4
.L_63:
        /*0180*/ 	.byte	0x04, 0x2f
        /*0182*/ 	.short	(.L_65 - .L_64)
	.align		4
.L_64:
        /*0184*/ 	.word	index@(cast_n_1025_to_1152__kernel)
        /*0188*/ 	.word	0x00000022


	//----- nvinfo : EIATTR_MAX_STACK_SIZE
	.align		4
.L_65:
        /*018c*/ 	.byte	0x04, 0x23
        /*018e*/ 	.short	(.L_67 - .L_66)
	.align		4
.L_66:
        /*0190*/ 	.word	index@(cast_n_1025_to_1152__kernel)
        /*0194*/ 	.word	0x00000000


	//----- nvinfo : EIATTR_MIN_STACK_SIZE
	.align		4
.L_67:
        /*0198*/ 	.byte	0x04, 0x12
        /*019a*/ 	.short	(.L_69 - .L_68)
	.align		4
.L_68:
        /*019c*/ 	.word	index@(cast_n_1025_to_1152__kernel)
        /*01a0*/ 	.word	0x00000000


	//----- nvinfo : EIATTR_FRAME_SIZE
	.align		4
.L_69:
        /*01a4*/ 	.byte	0x04, 0x11
        /*01a6*/ 	.short	(.L_71 - .L_70)
	.align		4
.L_70:
        /*01a8*/ 	.word	index@(cast_n_1025_to_1152__kernel)
        /*01ac*/ 	.word	0x00000000


	//----- nvinfo : EIATTR_REGCOUNT
	.align		4
.L_71:
        /*01b0*/ 	.byte	0x04, 0x2f
        /*01b2*/ 	.short	(.L_73 - .L_72)
	.align		4
.L_72:
        /*01b4*/ 	.word	index@(cast_n_1153_to_1280__kernel)
        /*01b8*/ 	.word	0x00000022


	//----- nvinfo : EIATTR_MAX_STACK_SIZE
	.align		4
.L_73:
        /*01bc*/ 	.byte	0x04, 0x23
        /*01be*/ 	.short	(.L_75 - .L_74)
	.align		4
.L_74:
        /*01c0*/ 	.word	index@(cast_n_1153_to_1280__kernel)
        /*01c4*/ 	.word	0x00000000


	//----- nvinfo : EIATTR_MIN_STACK_SIZE
	.align		4
.L_75:
        /*01c8*/ 	.byte	0x04, 0x12
        /*01ca*/ 	.short	(.L_77 - .L_76)
	.align		4
.L_76:
        /*01cc*/ 	.word	index@(cast_n_1153_to_1280__kernel)
        /*01d0*/ 	.word	0x00000000


	//----- nvinfo : EIATTR_FRAME_SIZE
	.align		4
.L_77:
        /*01d4*/ 	.byte	0x04, 0x11
        /*01d6*/ 	.short	(.L_79 - .L_78)
	.align		4
.L_78:
        /*01d8*/ 	.word	index@(cast_n_1153_to_1280__kernel)
        /*01dc*/ 	.word	0x00000000


	//----- nvinfo : EIATTR_REGCOUNT
	.align		4
.L_79:
        /*01e0*/ 	.byte	0x04, 0x2f
        /*01e2*/ 	.short	(.L_81 - .L_80)
	.align		4
.L_80:
        /*01e4*/ 	.word	index@(cast_n_1281_to_1408__kernel)
        /*01e8*/ 	.word	0x00000022


	//----- nvinfo : EIATTR_MAX_STACK_SIZE
	.align		4
.L_81:
        /*01ec*/ 	.byte	0x04, 0x23
        /*01ee*/ 	.short	(.L_83 - .L_82)
	.align		4
.L_82:
        /*01f0*/ 	.word	index@(cast_n_1281_to_1408__kernel)
        /*01f4*/ 	.word	0x00000000


	//----- nvinfo : EIATTR_MIN_STACK_SIZE
	.align		4
.L_83:
        /*01f8*/ 	.byte	0x04, 0x12
        /*01fa*/ 	.short	(.L_85 - .L_84)
	.align		4
.L_84:
        /*01fc*/ 	.word	index@(cast_n_1281_to_1408__kernel)
        /*0200*/ 	.word	0x00000000


	//----- nvinfo : EIATTR_FRAME_SIZE
	.align		4
.L_85:
        /*0204*/ 	.byte	0x04, 0x11
        /*0206*/ 	.short	(.L_87 - .L_86)
	.align		4
.L_86:
        /*0208*/ 	.word	index@(cast_n_1281_to_1408__kernel)
        /*020c*/ 	.word	0x00000000


	//----- nvinfo : EIATTR_REGCOUNT
	.align		4
.L_87:
        /*0210*/ 	.byte	0x04, 0x2f
        /*0212*/ 	.short	(.L_89 - .L_88)
	.align		4
.L_88:
        /*0214*/ 	.word	index@(cast_n_1409_to_1536__kernel)
        /*0218*/ 	.word	0x00000022


	//----- nvinfo : EIATTR_MAX_STACK_SIZE
	.align		4
.L_89:
        /*021c*/ 	.byte	0x04, 0x23
        /*021e*/ 	.short	(.L_91 - .L_90)
	.align		4
.L_90:
        /*0220*/ 	.word	index@(cast_n_1409_to_1536__kernel)
        /*0224*/ 	.word	0x00000000


	//----- nvinfo : EIATTR_MIN_STACK_SIZE
	.align		4
.L_91:
        /*0228*/ 	.byte	0x04, 0x12
        /*022a*/ 	.short	(.L_93 - .L_92)
	.align		4
.L_92:
        /*022c*/ 	.word	index@(cast_n_1409_to_1536__kernel)
        /*0230*/ 	.word	0x00000000


	//----- nvinfo : EIATTR_FRAME_SIZE
	.align		4
.L_93:
        /*0234*/ 	.byte	0x04, 0x11
        /*0236*/ 	.short	(.L_95 - .L_94)
	.align		4
.L_94:
        /*0238*/ 	.word	index@(cast_n_1409_to_1536__kernel)
        /*023c*/ 	.word	0x00000000


	//----- nvinfo : EIATTR_REGCOUNT
	.align		4
.L_95:
        /*0240*/ 	.byte	0x04, 0x2f
        /*0242*/ 	.short	(.L_97 - .L_96)
	.align		4
.L_96:
        /*0244*/ 	.word	index@(cast_n_1537_to_1664__kernel)
        /*0248*/ 	.word	0x00000023


	//----- nvinfo : EIATTR_MAX_STACK_SIZE
	.align		4
.L_97:
        /*024c*/ 	.byte	0x04, 0x23
        /*024e*/ 	.short	(.L_99 - .L_98)
	.align		4
.L_98:
        /*0250*/ 	.word	index@(cast_n_1537_to_1664__kernel)
        /*0254*/ 	.word	0x00000000


	//----- nvinfo : EIATTR_MIN_STACK_SIZE
	.align		4
.L_99:
        /*0258*/ 	.byte	0x04, 0x12
        /*025a*/ 	.short	(.L_101 - .L_100)
	.align		4
.L_100:
        /*025c*/ 	.word	index@(cast_n_1537_to_1664__kernel)
        /*0260*/ 	.word	0x00000000


	//----- nvinfo : EIATTR_FRAME_SIZE
	.align		4
.L_101:
        /*0264*/ 	.byte	0x04, 0x11
        /*0266*/ 	.short	(.L_103 - .L_102)
	.align		4
.L_102:
        /*0268*/ 	.word	index@(cast_n_1537_to_1664__kernel)
        /*026c*/ 	.word	0x00000000


	//----- nvinfo : EIATTR_REGCOUNT
	.align		4
.L_103:
        /*0270*/ 	.byte	0x04, 0x2f
        /*0272*/ 	.short	(.L_105 - .L_104)
	.align		4
.L_104:
        /*0274*/ 	.word	index@(cast_n_1665_to_1792__kernel)
        /*0278*/ 	.word	0x00000023


	//----- nvinfo : EIATTR_MAX_STACK_SIZE
	.align		4
.L_105:
        /*027c*/ 	.byte	0x04, 0x23
        /*027e*/ 	.short	(.L_107 - .L_106)
	.align		4
.L_106:
        /*0280*/ 	.word	index@(cast_n_1665_to_1792__kernel)
        /*0284*/ 	.word	0x00000000


	//----- nvinfo : EIATTR_MIN_STACK_SIZE
	.align		4
.L_107:
        /*0288*/ 	.byte	0x04, 0x12
        /*028a*/ 	.short	(.L_109 - .L_108)
	.align		4
.L_108:
        /*028c*/ 	.word	index@(cast_n_1665_to_1792__kernel)
        /*0290*/ 	.word	0x00000000


	//----- nvinfo : EIATTR_FRAME_SIZE
	.align		4
.L_109:
        /*0294*/ 	.byte	0x04, 0x11
        /*0296*/ 	.short	(.L_111 - .L_110)
	.align		4
.L_110:
        /*0298*/ 	.word	index@(cast_n_1665_to_1792__kernel)
        /*029c*/ 	.word	0x00000000


	//----- nvinfo : EIATTR_REGCOUNT
	.align		4
.L_111:
        /*02a0*/ 	.byte	0x04, 0x2f
        /*02a2*/ 	.short	(.L_113 - .L_112)
	.align		4
.L_112:
        /*02a4*/ 	.word	index@(cast_n_1793_to_1920__kernel)
        /*02a8*/ 	.word	0x00000023


	//----- nvinfo : EIATTR_MAX_STACK_SIZE
	.align		4
.L_113:
        /*02ac*/ 	.byte	0x04, 0x23
        /*02ae*/ 	.short	(.L_115 - .L_114)
	.align		4
.L_114:
        /*02b0*/ 	.word	index@(cast_n_1793_to_1920__kernel)
        /*02b4*/ 	.word	0x00000000


	//----- nvinfo : EIATTR_MIN_STACK_SIZE
	.align		4
.L_115:
        /*02b8*/ 	.byte	0x04, 0x12
        /*02ba*/ 	.short	(.L_117 - .L_116)
	.align		4
.L_116:
        /*02bc*/ 	.word	index@(cast_n_1793_to_1920__kernel)
        /*02c0*/ 	.word	0x00000000


	//----- nvinfo : EIATTR_FRAME_SIZE
	.align		4
.L_117:
        /*02c4*/ 	.byte	0x04, 0x11
        /*02c6*/ 	.short	(.L_119 - .L_118)
	.align		4
.L_118:
        /*02c8*/ 	.word	index@(cast_n_1793_to_1920__kernel)
        /*02cc*/ 	.word	0x00000000


	//----- nvinfo : EIATTR_REGCOUNT
	.align		4
.L_119:
        /*02d0*/ 	.byte	0x04, 0x2f
        /*02d2*/ 	.short	(.L_121 - .L_120)
	.align		4
.L_120:
        /*02d4*/ 	.word	index@(cast_n_1921_to_2048__kernel)
        /*02d8*/ 	.word	0x00000022


	//----- nvinfo : EIATTR_MAX_STACK_SIZE
	.align		4
.L_121:
        /*02dc*/ 	.byte	0x04, 0x23
        /*02de*/ 	.short	(.L_123 - .L_122)
	.align		4
.L_122:
        /*02e0*/ 	.word	index@(cast_n_1921_to_2048__kernel)
        /*02e4*/ 	.word	0x00000000


	//----- nvinfo : EIATTR_MIN_STACK_SIZE
	.align		4
.L_123:
        /*02e8*/ 	.byte	0x04, 0x12
        /*02ea*/ 	.short	(.L_125 - .L_124)
	.align		4
.L_124:
        /*02ec*/ 	.word	index@(cast_n_1921_to_2048__kernel)
        /*02f0*/ 	.word	0x00000000


	//----- nvinfo : EIATTR_FRAME_SIZE
	.align		4
.L_125:
        /*02f4*/ 	.byte	0x04, 0x11
        /*02f6*/ 	.short	(.L_127 - .L_126)
	.align		4
.L_126:
        /*02f8*/ 	.word	index@(cast_n_1921_to_2048__kernel)
        /*02fc*/ 	.word	0x00000000


	//----- nvinfo : EIATTR_REGCOUNT
	.align		4
.L_127:
        /*0300*/ 	.byte	0x04, 0x2f
        /*0302*/ 	.short	(.L_129 - .L_128)
	.align		4
.L_128:
        /*0304*/ 	.word	index@(cast_n_2049_to_2176__kernel)
        /*0308*/ 	.word	0x00000022


	//----- nvinfo : EIATTR_MAX_STACK_SIZE
	.align		4
.L_129:
        /*030c*/ 	.byte	0x04, 0x23
        /*030e*/ 	.short	(.L_131 - .L_130)
	.align		4
.L_130:
        /*0310*/ 	.word	index@(cast_n_2049_to_2176__kernel)
        /*0314*/ 	.word	0x00000000


	//----- nvinfo : EIATTR_MIN_STACK_SIZE
	.align		4
.L_131:
        /*0318*/ 	.byte	0x04, 0x12
        /*031a*/ 	.short	(.L_133 - .L_132)
	.align		4
.L_132:
        /*031c*/ 	.word	index@(cast_n_2049_to_2176__kernel)
        /*0320*/ 	.word	0x00000000


	//----- nvinfo : EIATTR_FRAME_SIZE
	.align		4
.L_133:
        /*0324*/ 	.byte	0x04, 0x11
        /*0326*/ 	.short	(.L_135 - .L_134)
	.align		4
.L_134:
        /*0328*/ 	.word	index@(cast_n_2049_to_2176__kernel)
        /*032c*/ 	.word	0x00000000


	//----- nvinfo : EIATTR_REGCOUNT
	.align		4
.L_135:
        /*0330*/ 	.byte	0x04, 0x2f
        /*0332*/ 	.short	(.L_137 - .L_136)
	.align		4
.L_136:
        /*0334*/ 	.word	index@(cast_n_2177_to_2304__kernel)
        /*0338*/ 	.word	0x00000022


	//----- nvinfo : EIATTR_MAX_STACK_SIZE
	.align		4
.L_137:
        /*033c*/ 	.byte	0x04, 0x23
        /*033e*/ 	.short	(.L_139 - .L_138)
	.align		4
.L_138:
        /*0340*/ 	.word	index@(cast_n_2177_to_2304__kernel)
        /*0344*/ 	.word	0x00000000


	//----- nvinfo : EIATTR_MIN_STACK_SIZE
	.align		4
.L_139:
        /*0348*/ 	.byte	0x04, 0x12
        /*034a*/ 	.short	(.L_141 - .L_140)
	.align		4
.L_140:
        /*034c*/ 	.word	index@(cast_n_2177_to_2304__kernel)
        /*0350*/ 	.word	0x00000000


	//----- nvinfo : EIATTR_FRAME_SIZE
	.align		4
.L_141:
        /*0354*/ 	.byte	0x04, 0x11
        /*0356*/ 	.short	(.L_143 - .L_142)
	.align		4
.L_142:
        /*0358*/ 	.word	index@(cast_n_2177_to_2304__kernel)
        /*035c*/ 	.word	0x00000000


	//----- nvinfo : EIATTR_REGCOUNT
	.align		4
.L_143:
        /*0360*/ 	.byte	0x04, 0x2f
        /*0362*/ 	.short	(.L_145 - .L_144)
	.align		4
.L_144:
        /*0364*/ 	.word	index@(cast_n_2305_to_2432__kernel)
        /*0368*/ 	.word	0x00000022


	//----- nvinfo : EIATTR_MAX_STACK_SIZE
	.align		4
.L_145:
        /*036c*/ 	.byte	0x04, 0x23
        /*036e*/ 	.short	(.L_147 - .L_146)
	.align		4
.L_146:
        /*0370*/ 	.word	index@(cast_n_2305_to_2432__kernel)
        /*0374*/ 	.word	0x00000000


	//----- nvinfo : EIATTR_MIN_STACK_SIZE
	.align		4
.L_147:
        /*0378*/ 	.byte	0x04, 0x12
        /*037a*/ 	.short	(.L_149 - .L_148)
	.align		4
.L_148:
        /*037c*/ 	.word	index@(cast_n_2305_to_2432__kernel)
        /*0380*/ 	.word	0x00000000


	//----- nvinfo : EIATTR_FRAME_SIZE
	.align		4
.L_149:
        /*0384*/ 	.byte	0x04, 0x11
        /*0386*/ 	.short	(.L_151 - .L_150)
	.align		4
.L_150:
        /*0388*/ 	.word	index@(cast_n_2305_to_2432__kernel)
        /*038c*/ 	.word	0x00000000


	//----- nvinfo : EIATTR_REGCOUNT
	.align		4
.L_151:
        /*0390*/ 	.byte	0x04, 0x2f
        /*0392*/ 	.short	(.L_153 - .L_152)
	.align		4
.L_152:
        /*0394*/ 	.word	index@(cast_n_2433_to_2560__kernel)
        /*0398*/ 	.word	0x00000023


	//----- nvinfo : EIATTR_MAX_STACK_SIZE
	.align		4
.L_153:
        /*039c*/ 	.byte	0x04, 0x23
        /*039e*/ 	.short	(.L_155 - .L_154)
	.align		4
.L_154:
        /*03a0*/ 	.word	index@(cast_n_2433_to_2560__kernel)
        /*03a4*/ 	.word	0x00000000


	//----- nvinfo : EIATTR_MIN_STACK_SIZE
	.align		4
.L_155:
        /*03a8*/ 	.byte	0x04, 0x12
        /*03aa*/ 	.short	(.L_157 - .L_156)
	.align		4
.L_156:
        /*03ac*/ 	.word	index@(cast_n_2433_to_2560__kernel)
        /*03b0*/ 	.word	0x00000000


	//----- nvinfo : EIATTR_FRAME_SIZE
	.align		4
.L_157:
        /*03b4*/ 	.byte	0x04, 0x11
        /*03b6*/ 	.short	(.L_159 - .L_158)
	.align		4
.L_158:
        /*03b8*/ 	.word	index@(cast_n_2433_to_2560__kernel)
        /*03bc*/ 	.word	0x00000000


	//----- nvinfo : EIATTR_REGCOUNT
	.align		4
.L_159:
        /*03c0*/ 	.byte	0x04, 0x2f
        /*03c2*/ 	.short	(.L_161 - .L_160)
	.align		4
.L_160:
        /*03c4*/ 	.word	index@(cast_n_2561_to_2688__kernel)
        /*03c8*/ 	.word	0x00000023


	//----- nvinfo : EIATTR_MAX_STACK_SIZE
	.align		4
.L_161:
        /*03cc*/ 	.byte	0x04, 0x23
        /*03ce*/ 	.short	(.L_163 - .L_162)
	.align		4
.L_162:
        /*03d0*/ 	.word	index@(cast_n_2561_to_2688__kernel)
        /*03d4*/ 	.word	0x00000000


	//----- nvinfo : EIATTR_MIN_STACK_SIZE
	.align		4
.L_163:
        /*03d8*/ 	.byte	0x04, 0x12
        /*03da*/ 	.short	(.L_165 - .L_164)
	.align		4
.L_164:
        /*03dc*/ 	.word	index@(cast_n_2561_to_2688__kernel)
        /*03e0*/ 	.word	0x00000000


	//----- nvinfo : EIATTR_FRAME_SIZE
	.align		4
.L_165:
        /*03e4*/ 	.byte	0x04, 0x11
        /*03e6*/ 	.short	(.L_167 - .L_166)
	.align		4
.L_166:
        /*03e8*/ 	.word	index@(cast_n_2561_to_2688__kernel)
        /*03ec*/ 	.word	0x00000000


	//----- nvinfo : EIATTR_REGCOUNT
	.align		4
.L_167:
        /*03f0*/ 	.byte	0x04, 0x2f
        /*03f2*/ 	.short	(.L_169 - .L_168)
	.align		4
.L_168:
        /*03f4*/ 	.word	index@(cast_n_2689_to_2816__kernel)
        /*03f8*/ 	.word	0x00000022


	//----- nvinfo : EIATTR_MAX_STACK_SIZE
	.align		4
.L_169:
        /*03fc*/ 	.byte	0x04, 0x23
        /*03fe*/ 	.short	(.L_171 - .L_170)
	.align		4
.L_170:
        /*0400*/ 	.word	index@(cast_n_2689_to_2816__kernel)
        /*0404*/ 	.word	0x00000000


	//----- nvinfo : EIATTR_MIN_STACK_SIZE
	.align		4
.L_171:
        /*0408*/ 	.byte	0x04, 0x12
        /*040a*/ 	.short	(.L_173 - .L_172)
	.align		4
.L_172:
        /*040c*/ 	.word	index@(cast_n_2689_to_2816__kernel)
        /*0410*/ 	.word	0x00000000


	//----- nvinfo : EIATTR_FRAME_SIZE
	.align		4
.L_173:
        /*0414*/ 	.byte	0x04, 0x11
        /*0416*/ 	.short	(.L_175 - .L_174)
	.align		4
.L_174:
        /*0418*/ 	.word	index@(cast_n_2689_to_2816__kernel)
        /*041c*/ 	.word	0x00000000


	//----- nvinfo : EIATTR_REGCOUNT
	.align		4
.L_175:
        /*0420*/ 	.byte	0x04, 0x2f
        /*0422*/ 	.short	(.L_177 - .L_176)
	.align		4
.L_176:
        /*0424*/ 	.word	index@(cast_n_2817_to_2944__kernel)
        /*0428*/ 	.word	0x00000022


	//----- nvinfo : EIATTR_MAX_STACK_SIZE
	.align		4
.L_177:
        /*042c*/ 	.byte	0x04, 0x23
        /*042e*/ 	.short	(.L_179 - .L_178)
	.align		4
.L_178:
        /*0430*/ 	.word	index@(cast_n_2817_to_2944__kernel)
        /*0434*/ 	.word	0x00000000


	//----- nvinfo : EIATTR_MIN_STACK_SIZE
	.align		4
.L_179:
        /*0438*/ 	.byte	0x04, 0x12
        /*043a*/ 	.short	(.L_181 - .L_180)
	.align		4
.L_180:
        /*043c*/ 	.word	index@(cast_n_2817_to_2944__kernel)
        /*0440*/ 	.word	0x00000000


	//----- nvinfo : EIATTR_FRAME_SIZE
	.align		4
.L_181:
        /*0444*/ 	.byte	0x04, 0x11
        /*0446*/ 	.short	(.L_183 - .L_182)
	.align		4
.L_182:
        /*0448*/ 	.word	index@(cast_n_2817_to_2944__kernel)
        /*044c*/ 	.word	0x00000000


	//----- nvinfo : EIATTR_REGCOUNT
	.align		4
.L_183:
        /*0450*/ 	.byte	0x04, 0x2f
        /*0452*/ 	.short	(.L_185 - .L_184)
	.align		4
.L_184:
        /*0454*/ 	.word	index@(cast_n_2945_to_3072__kernel)
        /*0458*/ 	.word	0x00000023


	//----- nvinfo : EIATTR_MAX_STACK_SIZE
	.align		4
.L_185:
        /*045c*/ 	.byte	0x04, 0x23
        /*045e*/ 	.short	(.L_187 - .L_186)
	.align		4
.L_186:
        /*0460*/ 	.word	index@(cast_n_2945_to_3072__kernel)
        /*0464*/ 	.word	0x00000000


	//----- nvinfo : EIATTR_MIN_STACK_SIZE
	.align		4
.L_187:
        /*0468*/ 	.byte	0x04, 0x12
        /*046a*/ 	.short	(.L_189 - .L_188)
	.align		4
.L_188:
        /*046c*/ 	.word	index@(cast_n_2945_to_3072__kernel)
        /*0470*/ 	.word	0x00000000


	//----- nvinfo : EIATTR_FRAME_SIZE
	.align		4
.L_189:
        /*0474*/ 	.byte	0x04, 0x11
        /*0476*/ 	.short	(.L_191 - .L_190)
	.align		4
.L_190:
        /*0478*/ 	.word	index@(cast_n_2945_to_3072__kernel)
        /*047c*/ 	.word	0x00000000


	//----- nvinfo : EIATTR_REGCOUNT
	.align		4
.L_191:
        /*0480*/ 	.byte	0x04, 0x2f
        /*0482*/ 	.short	(.L_193 - .L_192)
	.align		4
.L_192:
        /*0484*/ 	.word	index@(cast_n_3073_to_3200__kernel)
        /*0488*/ 	.word	0x00000023


	//----- nvinfo : EIATTR_MAX_STACK_SIZE
	.align		4
.L_193:
        /*048c*/ 	.byte	0x04, 0x23
        /*048e*/ 	.short	(.L_195 - .L_194)
	.align		4
.L_194:
        /*0490*/ 	.word	index@(cast_n_3073_to_3200__kernel)
        /*0494*/ 	.word	0x00000000


	//----- nvinfo : EIATTR_MIN_STACK_SIZE
	.align		4
.L_195:
        /*0498*/ 	.byte	0x04, 0x12
        /*049a*/ 	.short	(.L_197 - .L_196)
	.align		4
.L_196:
        /*049c*/ 	.word	index@(cast_n_3073_to_3200__kernel)
        /*04a0*/ 	.word	0x00000000


	//----- nvinfo : EIATTR_FRAME_SIZE
	.align		4
.L_197:
        /*04a4*/ 	.byte	0x04, 0x11
        /*04a6*/ 	.short	(.L_199 - .L_198)
	.align		4
.L_198:
        /*04a8*/ 	.word	index@(cast_n_3073_to_3200__kernel)
        /*04ac*/ 	.word	0x00000000


	//----- nvinfo : EIATTR_REGCOUNT
	.align		4
.L_199:
        /*04b0*/ 	.byte	0x04, 0x2f
        /*04b2*/ 	.short	(.L_201 - .L_200)
	.align		4
.L_200:
        /*04b4*/ 	.word	index@(cast_n_3201_to_3328__kernel)
        /*04b8*/ 	.word	0x00000023


	//----- nvinfo : EIATTR_MAX_STACK_SIZE
	.align		4
.L_201:
        /*04bc*/ 	.byte	0x04, 0x23
        /*04be*/ 	.short	(.L_203 - .L_202)
	.align		4
.L_202:
        /*04c0*/ 	.word	index@(cast_n_3201_to_3328__kernel)
        /*04c4*/ 	.word	0x00000000


	//----- nvinfo : EIATTR_MIN_STACK_SIZE
	.align		4
.L_203:
        /*04c8*/ 	.byte	0x04, 0x12
        /*04ca*/ 	.short	(.L_205 - .L_204)
	.align		4
.L_204:
        /*04cc*/ 	.word	index@(cast_n_3201_to_3328__kernel)
        /*04d0*/ 	.word	0x00000000


	//----- nvinfo : EIATTR_FRAME_SIZE
	.align		4
.L_205:
        /*04d4*/ 	.byte	0x04, 0x11
        /*04d6*/ 	.short	(.L_207 - .L_206)
	.align		4
.L_206:
        /*04d8*/ 	.word	index@(cast_n_3201_to_3328__kernel)
        /*04dc*/ 	.word	0x00000000


	//----- nvinfo : EIATTR_REGCOUNT
	.align		4
.L_207:
        /*04e0*/ 	.byte	0x04, 0x2f
        /*04e2*/ 	.short	(.L_209 - .L_208)
	.align		4
.L_208:
        /*04e4*/ 	.word	index@(cast_n_3329_to_3456__kernel)
        /*04e8*/ 	.word	0x00000023


	//----- nvinfo : EIATTR_MAX_STACK_SIZE
	.align		4
.L_209:
        /*04ec*/ 	.byte	0x04, 0x23
        /*04ee*/ 	.short	(.L_211 - .L_210)
	.align		4
.L_210:
        /*04f0*/ 	.word	index@(cast_n_3329_to_3456__kernel)
        /*04f4*/ 	.word	0x00000000


	//----- nvinfo : EIATTR_MIN_STACK_SIZE
	.align		4
.L_211:
        /*04f8*/ 	.byte	0x04, 0x12
        /*04fa*/ 	.short	(.L_213 - .L_212)
	.align		4
.L_212:
        /*04fc*/ 	.word	index@(cast_n_3329_to_3456__kernel)
        /*0500*/ 	.word	0x00000000


	//----- nvinfo : EIATTR_FRAME_SIZE
	.align		4
.L_213:
        /*0504*/ 	.byte	0x04, 0x11
        /*0506*/ 	.short	(.L_215 - .L_214)
	.align		4
.L_214:
        /*0508*/ 	.word	index@(cast_n_3329_to_3456__kernel)
        /*050c*/ 	.word	0x00000000


	//----- nvinfo : EIATTR_REGCOUNT
	.align		4
.L_215:
        /*0510*/ 	.byte	0x04, 0x2f
        /*0512*/ 	.short	(.L_217 - .L_216)
	.align		4
.L_216:
        /*0514*/ 	.word	index@(cast_n_3457_to_3584__kernel)
        /*0518*/ 	.word	0x00000023


	//----- nvinfo : EIATTR_MAX_STACK_SIZE
	.align		4
.L_217:
        /*051c*/ 	.byte	0x04, 0x23
        /*051e*/ 	.short	(.L_219 - .L_218)
	.align		4
.L_218:
        /*0520*/ 	.word	index@(cast_n_3457_to_3584__kernel)
        /*0524*/ 	.word	0x00000000


	//----- nvinfo : EIATTR_MIN_STACK_SIZE
	.align		4
.L_219:
        /*0528*/ 	.byte	0x04, 0x12
        /*052a*/ 	.short	(.L_221 - .L_220)
	.align		4
.L_220:
        /*052c*/ 	.word	index@(cast_n_3457_to_3584__kernel)
        /*0530*/ 	.word	0x00000000


	//----- nvinfo : EIATTR_FRAME_SIZE
	.align		4
.L_221:
        /*0534*/ 	.byte	0x04, 0x11
        /*0536*/ 	.short	(.L_223 - .L_222)
	.align		4
.L_222:
        /*0538*/ 	.word	index@(cast_n_3457_to_3584__kernel)
        /*053c*/ 	.word	0x00000000


	//----- nvinfo : EIATTR_REGCOUNT
	.align		4
.L_223:
        /*0540*/ 	.byte	0x04, 0x2f
        /*0542*/ 	.short	(.L_225 - .L_224)
	.align		4
.L_224:
        /*0544*/ 	.word	index@(cast_n_3585_to_3712__kernel)
        /*0548*/ 	.word	0x00000023


	//----- nvinfo : EIATTR_MAX_STACK_SIZE
	.align		4
.L_225:
        /*054c*/ 	.byte	0x04, 0x23
        /*054e*/ 	.short	(.L_227 - .L_226)
	.align		4
.L_226:
        /*0550*/ 	.word	index@(cast_n_3585_to_3712__kernel)
        /*0554*/ 	.word	0x00000000


	//----- nvinfo : EIATTR_MIN_STACK_SIZE
	.align		4
.L_227:
        /*0558*/ 	.byte	0x04, 0x12
        /*055a*/ 	.short	(.L_229 - .L_228)
	.align		4
.L_228:
        /*055c*/ 	.word	index@(cast_n_3585_to_3712__kernel)
        /*0560*/ 	.word	0x00000000


	//----- nvinfo : EIATTR_FRAME_SIZE
	.align		4
.L_229:
        /*0564*/ 	.byte	0x04, 0x11
        /*0566*/ 	.short	(.L_231 - .L_230)
	.align		4
.L_230:
        /*0568*/ 	.word	index@(cast_n_3585_to_3712__kernel)
        /*056c*/ 	.word	0x00000000


	//----- nvinfo : EIATTR_REGCOUNT
	.align		4
.L_231:
        /*0570*/ 	.byte	0x04, 0x2f
        /*0572*/ 	.short	(.L_233 - .L_232)
	.align		4
.L_232:
        /*0574*/ 	.word	index@(cast_n_3713_to_3840__kernel)
        /*0578*/ 	.word	0x00000023


	//----- nvinfo : EIATTR_MAX_STACK_SIZE
	.align		4
.L_233:
        /*057c*/ 	.byte	0x04, 0x23
        /*057e*/ 	.short	(.L_235 - .L_234)
	.align		4
.L_234:
        /*0580*/ 	.word	index@(cast_n_3713_to_3840__kernel)
        /*0584*/ 	.word	0x00000000


	//----- nvinfo : EIATTR_MIN_STACK_SIZE
	.align		4
.L_235:
        /*0588*/ 	.byte	0x04, 0x12
        /*058a*/ 	.short	(.L_237 - .L_236)
	.align		4
.L_236:
        /*058c*/ 	.word	index@(cast_n_3713_to_3840__kernel)
        /*0590*/ 	.word	0x00000000


	//----- nvinfo : EIATTR_FRAME_SIZE
	.align		4
.L_237:
        /*0594*/ 	.byte	0x04, 0x11
        /*0596*/ 	.short	(.L_239 - .L_238)
	.align		4
.L_238:
        /*0598*/ 	.word	index@(cast_n_3713_to_3840__kernel)
        /*059c*/ 	.word	0x00000000


	//----- nvinfo : EIATTR_REGCOUNT
	.align		4
.L_239:
        /*05a0*/ 	.byte	0x04, 0x2f
        /*05a2*/ 	.short	(.L_241 - .L_240)
	.align		4
.L_240:
        /*05a4*/ 	.word	index@(cast_n_3841_to_3968__kernel)
        /*05a8*/ 	.word	0x00000023


	//----- nvinfo : EIATTR_MAX_STACK_SIZE
	.align		4
.L_241:
        /*05ac*/ 	.byte	0x04, 0x23
        /*05ae*/ 	.short	(.L_243 - .L_242)
	.align		4
.L_242:
        /*05b0*/ 	.word	index@(cast_n_3841_to_3968__kernel)
        /*05b4*/ 	.word	0x00000000


	//----- nvinfo : EIATTR_MIN_STACK_SIZE
	.align		4
.L_243:
        /*05b8*/ 	.byte	0x04, 0x12
        /*05ba*/ 	.short	(.L_245 - .L_244)
	.align		4
.L_244:
        /*05bc*/ 	.word	index@(cast_n_3841_to_3968__kernel)
        /*05c0*/ 	.word	0x00000000


	//----- nvinfo : EIATTR_FRAME_SIZE
	.align		4
.L_245:
        /*05c4*/ 	.byte	0x04, 0x11
        /*05c6*/ 	.short	(.L_247 - .L_246)
	.align		4
.L_246:
        /*05c8*/ 	.word	index@(cast_n_3841_to_3968__kernel)
        /*05cc*/ 	.word	0x00000000


	//----- nvinfo : EIATTR_REGCOUNT
	.align		4
.L_247:
        /*05d0*/ 	.byte	0x04, 0x2f
        /*05d2*/ 	.short	(.L_249 - .L_248)
	.align		4
.L_248:
        /*05d4*/ 	.word	index@(cast_n_3969_to_4096__kernel)
        /*05d8*/ 	.word	0x00000022


	//----- nvinfo : EIATTR_MAX_STACK_SIZE
	.align		4
.L_249:
        /*05dc*/ 	.byte	0x04, 0x23
        /*05de*/ 	.short	(.L_251 - .L_250)
	.align		4
.L_250:
        /*05e0*/ 	.word	index@(cast_n_3969_to_4096__kernel)
        /*05e4*/ 	.word	0x00000000


	//----- nvinfo : EIATTR_MIN_STACK_SIZE
	.align		4
.L_251:
        /*05e8*/ 	.byte	0x04, 0x12
        /*05ea*/ 	.short	(.L_253 - .L_252)
	.align		4
.L_252:
        /*05ec*/ 	.word	index@(cast_n_3969_to_4096__kernel)
        /*05f0*/ 	.word	0x00000000


	//----- nvinfo : EIATTR_FRAME_SIZE
	.align		4
.L_253:
        /*05f4*/ 	.byte	0x04, 0x11
        /*05f6*/ 	.short	(.L_255 - .L_254)
	.align		4
.L_254:
        /*05f8*/ 	.word	index@(cast_n_3969_to_4096__kernel)
        /*05fc*/ 	.word	0x00000000
.L_255:


//--------------------- .nv.info.cast_n_3969_to_4096__kernel --------------------------
	.section	.nv.info.cast_n_3969_to_4096__kernel,"",@"SHT_CUDA_INFO"
	.align	4


	//----- nvinfo : EIATTR_CUDA_API_VERSION
	.align		4
        /*0000*/ 	.byte	0x04, 0x37
        /*0002*/ 	.short	(.L_257 - .L_256)
.L_256:
        /*0004*/ 	.word	0x00000076


	//----- nvinfo : EIATTR_SW2861232_WAR
	.align		4
.L_257:
        /*0008*/ 	.byte	0x01, 0x35
	.zero		2


	//----- nvinfo : EIATTR_PARAM_CBANK
	.align		4
        /*000c*/ 	.byte	0x04, 0x0a
        /*000e*/ 	.short	(.L_259 - .L_258)
	.align		4
.L_258:
        /*0010*/ 	.word	index@(.nv.constant0.cast_n_3969_to_4096__kernel)
        /*0014*/ 	.short	0x0160
        /*0016*/ 	.short	0x0018


	//----- nvinfo : EIATTR_CBANK_PARAM_SIZE
	.align		4
.L_259:
        /*0018*/ 	.byte	0x03, 0x19
        /*001a*/ 	.short	0x0018


	//----- nvinfo : EIATTR_KPARAM_INFO
	.align		4
        /*001c*/ 	.byte	0x04, 0x17
        /*001e*/ 	.short	(.L_261 - .L_260)
.L_260:
        /*0020*/ 	.word	0x00000000
        /*0024*/ 	.short	0x0002
        /*0026*/ 	.short	0x0010
        /*0028*/ 	.byte	0x00, 0xf0, 0x21, 0x00


	//----- nvinfo : EIATTR_KPARAM_INFO
	.align		4
.L_261:
        /*002c*/ 	.byte	0x04, 0x17
        /*002e*/ 	.short	(.L_263 - .L_262)
.L_262:
        /*0030*/ 	.word	0x00000000
        /*0034*/ 	.short	0x0001
        /*0036*/ 	.short	0x0008
        /*0038*/ 	.byte	0x00, 0xf0, 0x21, 0x00


	//----- nvinfo : EIATTR_KPARAM_INFO
	.align		4
.L_263:
        /*003c*/ 	.byte	0x04, 0x17
        /*003e*/ 	.short	(.L_265 - .L_264)
.L_264:
        /*0040*/ 	.word	0x00000000
        /*0044*/ 	.short	0x0000
        /*0046*/ 	.short	0x0000
        /*0048*/ 	.byte	0x00, 0xf0, 0x21, 0x00


	//----- nvinfo : EIATTR_MAXREG_COUNT
	.align		4
.L_265:
        /*004c*/ 	.byte	0x03, 0x1b
        /*004e*/ 	.short	0x00ff


	//----- nvinfo : EIATTR_EXIT_INSTR_OFFSETS
	.align		4
        /*0050*/ 	.byte	0x04, 0x1c
        /*0052*/ 	.short	(.L_267 - .L_266)


	//   ....[0]....
.L_266:
        /*0054*/ 	.word	0x00000050


	//   ....[1]....
        /*0058*/ 	.word	0x000005b0


	//   ....[2]....
        /*005c*/ 	.word	0x00000680


	//   ....[3]....
        /*0060*/ 	.word	0x000007b0


	//----- nvinfo : EIATTR_MAX_THREADS
	.align		4
.L_267:
        /*0064*/ 	.byte	0x04, 0x05
        /*0066*/ 	.short	(.L_269 - .L_268)
.L_268:
        /*0068*/ 	.word	0x00000100
        /*006c*/ 	.word	0x00000001
        /*0070*/ 	.word	0x00000001
.L_269:


//--------------------- .nv.info.cast_n_3841_to_3968__kernel --------------------------
	.section	.nv.info.cast_n_3841_to_3968__kernel,"",@"SHT_CUDA_INFO"
	.align	4


	//----- nvinfo : EIATTR_CUDA_API_VERSION
	.align		4
        /*0000*/ 	.byte	0x04, 0x37
        /*0002*/ 	.short	(.L_271 - .L_270)
.L_270:
        /*0004*/ 	.word	0x00000076


	//----- nvinfo : EIATTR_SW2861232_WAR
	.align		4
.L_271:
        /*0008*/ 	.byte	0x01, 0x35
	.zero		2


	//----- nvinfo : EIATTR_PARAM_CBANK
	.align		4
        /*000c*/ 	.byte	0x04, 0x0a
        /*000e*/ 	.short	(.L_273 - .L_272)
	.align		4
.L_272:
        /*0010*/ 	.word	index@(.nv.constant0.cast_n_3841_to_3968__kernel)
        /*0014*/ 	.short	0x0160
        /*0016*/ 	.short	0x0018


	//----- nvinfo : EIATTR_CBANK_PARAM_SIZE
	.align		4
.L_273:
        /*0018*/ 	.byte	0x03, 0x19
        /*001a*/ 	.short	0x0018


	//----- nvinfo : EIATTR_KPARAM_INFO
	.align		4
        /*001c*/ 	.byte	0x04, 0x17
        /*001e*/ 	.short	(.L_275 - .L_274)
.L_274:
        /*0020*/ 	.word	0x00000000
        /*0024*/ 	.short	0x0002
        /*0026*/ 	.short	0x0010
        /*0028*/ 	.byte	0x00, 0xf0, 0x21, 0x00


	//----- nvinfo : EIATTR_KPARAM_INFO
	.align		4
.L_275:
        /*002c*/ 	.byte	0x04, 0x17
        /*002e*/ 	.short	(.L_277 - .L_276)
.L_276:
        /*0030*/ 	.word	0x00000000
        /*0034*/ 	.short	0x0001
        /*0036*/ 	.short	0x0008
        /*0038*/ 	.byte	0x00, 0xf0, 0x21, 0x00


	//----- nvinfo : EIATTR_KPARAM_INFO
	.align		4
.L_277:
        /*003c*/ 	.byte	0x04, 0x17
        /*003e*/ 	.short	(.L_279 - .L_278)
.L_278:
        /*0040*/ 	.word	0x00000000
        /*0044*/ 	.short	0x0000
        /*0046*/ 	.short	0x0000
        /*0048*/ 	.byte	0x00, 0xf0, 0x21, 0x00


	//----- nvinfo : EIATTR_MAXREG_COUNT
	.align		4
.L_279:
        /*004c*/ 	.byte	0x03, 0x1b
        /*004e*/ 	.short	0x00ff


	//----- nvinfo : EIATTR_EXIT_INSTR_OFFSETS
	.align		4
        /*0050*/ 	.byte	0x04, 0x1c
        /*0052*/ 	.short	(.L_281 - .L_280)


	//   ....[0]....
.L_280:
        /*0054*/ 	.word	0x000001e0


	//   ....[1]....
        /*0058*/ 	.word	0x000006c0


	//   ....[2]....
        /*005c*/ 	.word	0x00000790


	//   ....[3]....
        /*0060*/ 	.word	0x000008c0


	//----- nvinfo : EIATTR_MAX_THREADS
	.align		4
.L_281:
        /*0064*/ 	.byte	0x04, 0x05
        /*0066*/ 	.short	(.L_283 - .L_282)
.L_282:
        /*0068*/ 	.word	0x00000100
        /*006c*/ 	.word	0x00000001
        /*0070*/ 	.word	0x00000001
.L_283:


//--------------------- .nv.info.cast_n_3713_to_3840__kernel --------------------------
	.section	.nv.info.cast_n_3713_to_3840__kernel,"",@"SHT_CUDA_INFO"
	.align	4


	//----- nvinfo : EIATTR_CUDA_API_VERSION
	.align		4
        /*0000*/ 	.byte	0x04, 0x37
        /*0002*/ 	.short	(.L_285 - .L_284)
.L_284:
        /*0004*/ 	.word	0x00000076


	//----- nvinfo : EIATTR_SW2861232_WAR
	.align		4
.L_285:
        /*0008*/ 	.byte	0x01, 0x35
	.zero		2


	//----- nvinfo : EIATTR_PARAM_CBANK
	.align		4
        /*000c*/ 	.byte	0x04, 0x0a
        /*000e*/ 	.short	(.L_287 - .L_286)
	.align		4
.L_286:
        /*0010*/ 	.word	index@(.nv.constant0.cast_n_3713_to_3840__kernel)
        /*0014*/ 	.short	0x0160
        /*0016*/ 	.short	0x0018


	//----- nvinfo : EIATTR_CBANK_PARAM_SIZE
	.align		4
.L_287:
        /*0018*/ 	.byte	0x03, 0x19
        /*001a*/ 	.short	0x0018


	//----- nvinfo : EIATTR_KPARAM_INFO
	.align		4
        /*001c*/ 	.byte	0x04, 0x17
        /*001e*/ 	.short	(.L_289 - .L_288)
.L_288:
        /*0020*/ 	.word	0x00000000
        /*0024*/ 	.short	0x0002
        /*0026*/ 	.short	0x0010
        /*0028*/ 	.byte	0x00, 0xf0, 0x21, 0x00


	//----- nvinfo : EIATTR_KPARAM_INFO
	.align		4
.L_289:
        /*002c*/ 	.byte	0x04, 0x17
        /*002e*/ 	.short	(.L_291 - .L_290)
.L_290:
        /*0030*/ 	.word	0x00000000
        /*0034*/ 	.short	0x0001
        /*0036*/ 	.short	0x0008
        /*0038*/ 	.byte	0x00, 0xf0, 0x21, 0x00


	//----- nvinfo : EIATTR_KPARAM_INFO
	.align		4
.L_291:
        /*003c*/ 	.byte	0x04, 0x17
        /*003e*/ 	.short	(.L_293 - .L_292)
.L_292:
        /*0040*/ 	.word	0x00000000
        /*0044*/ 	.short	0x0000
        /*0046*/ 	.short	0x0000
        /*0048*/ 	.byte	0x00, 0xf0, 0x21, 0x00


	//----- nvinfo : EIATTR_MAXREG_COUNT
	.align		4
.L_293:
        /*004c*/ 	.byte	0x03, 0x1b
        /*004e*/ 	.short	0x00ff


	//----- nvinfo : EIATTR_EXIT_INSTR_OFFSETS
	.align		4
        /*0050*/ 	.byte	0x04, 0x1c
        /*0052*/ 	.short	(.L_295 - .L_294)


	//   ....[0]....
.L_294:
        /*0054*/ 	.word	0x000001e0


	//   ....[1]....
        /*0058*/ 	.word	0x000006c0


	//   ....[2]....
        /*005c*/ 	.word	0x00000790


	//   ....[3]....
        /*0060*/ 	.word	0x000008c0


	//----- nvinfo : EIATTR_MAX_THREADS
	.align		4
.L_295:
        /*0064*/ 	.byte	0x04, 0x05
        /*0066*/ 	.short	(.L_297 - .L_296)
.L_296:
        /*0068*/ 	.word	0x00000100
        /*006c*/ 	.word	0x00000001
        /*0070*/ 	.word	0x00000001
.L_297:


//--------------------- .nv.info.cast_n_3585_to_3712__kernel --------------------------
	.section	.nv.info.cast_n_3585_to_3712__kernel,"",@"SHT_CUDA_INFO"
	.align	4


	//----- nvinfo : EIATTR_CUDA_API_VERSION
	.align		4
        /*0000*/ 	.byte	0x04, 0x37
        /*0002*/ 	.short	(.L_299 - .L_298)
.L_298:
        /*0004*/ 	.word	0x00000076


	//----- nvinfo : EIATTR_SW2861232_WAR
	.align		4
.L_299:
        /*0008*/ 	.byte	0x01, 0x35
	.zero		2


	//----- nvinfo : EIATTR_PARAM_CBANK
	.align		4
        /*000c*/ 	.byte	0x04, 0x0a
        /*000e*/ 	.short	(.L_301 - .L_300)
	.align		4
.L_300:
        /*0010*/ 	.word	index@(.nv.constant0.cast_n_3585_to_3712__kernel)
        /*0014*/ 	.short	0x0160
        /*0016*/ 	.short	0x0018


	//----- nvinfo : EIATTR_CBANK_PARAM_SIZE
	.align		4
.L_301:
        /*0018*/ 	.byte	0x03, 0x19
        /*001a*/ 	.short	0x0018


	//----- nvinfo : EIATTR_KPARAM_INFO
	.align		4
        /*001c*/ 	.byte	0x04, 0x17
        /*001e*/ 	.short	(.L_303 - .L_302)
.L_302:
        /*0020*/ 	.word	0x00000000
        /*0024*/ 	.short	0x0002
        /*0026*/ 	.short	0x0010
        /*0028*/ 	.byte	0x00, 0xf0, 0x21, 0x00


	//----- nvinfo : EIATTR_KPARAM_INFO
	.align		4
.L_303:
        /*002c*/ 	.byte	0x04, 0x17
        /*002e*/ 	.short	(.L_305 - .L_304)
.L_304:
        /*0030*/ 	.word	0x00000000
        /*0034*/ 	.short	0x0001
        /*0036*/ 	.short	0x0008
        /*0038*/ 	.byte	0x00, 0xf0, 0x21, 0x00


	//----- nvinfo : EIATTR_KPARAM_INFO
	.align		4
.L_305:
        /*003c*/ 	.byte	0x04, 0x17
        /*003e*/ 	.short	(.L_307 - .L_306)
.L_306:
        /*0040*/ 	.word	0x00000000
        /*0044*/ 	.short	0x0000
        /*0046*/ 	.short	0x0000
        /*0048*/ 	.byte	0x00, 0xf0, 0x21, 0x00


	//----- nvinfo : EIATTR_MAXREG_COUNT
	.align		4
.L_307:
        /*004c*/ 	.byte	0x03, 0x1b
        /*004e*/ 	.short	0x00ff


	//----- nvinfo : EIATTR_EXIT_INSTR_OFFSETS
	.align		4
        /*0050*/ 	.byte	0x04, 0x1c
        /*0052*/ 	.short	(.L_309 - .L_308)


	//   ....[0]....
.L_308:
        /*0054*/ 	.word	0x000001c0


	//   ....[1]....
        /*0058*/ 	.word	0x000006a0


	//   ....[2]....
        /*005c*/ 	.word	0x00000770


	//   ....[3]....
        /*0060*/ 	.word	0x000008a0


	//----- nvinfo : EIATTR_MAX_THREADS
	.align		4
.L_309:
        /*0064*/ 	.byte	0x04, 0x05
        /*0066*/ 	.short	(.L_311 - .L_310)
.L_310:
        /*0068*/ 	.word	0x00000100
        /*006c*/ 	.word	0x00000001
        /*0070*/ 	.word	0x00000001
.L_311:


//--------------------- .nv.info.cast_n_3457_to_3584__kernel --------------------------
	.section	.nv.info.cast_n_3457_to_3584__kernel,"",@"SHT_CUDA_INFO"
	.align	4


	//----- nvinfo : EIATTR_CUDA_API_VERSION
	.align		4
        /*0000*/ 	.byte	0x04, 0x37
        /*0002*/ 	.short	(.L_313 - .L_312)
.L_312:
        /*0004*/ 	.word	0x00000076


	//----- nvinfo : EIATTR_SW2861232_WAR
	.align		4
.L_313:
        /*0008*/ 	.byte	0x01, 0x35
	.zero		2


	//----- nvinfo : EIATTR_PARAM_CBANK
	.align		4
        /*000c*/ 	.byte	0x04, 0x0a
        /*000e*/ 	.short	(.L_315 - .L_314)
	.align		4
.L_314:
        /*0010*/ 	.word	index@(.nv.constant0.cast_n_3457_to_3584__kernel)
        /*0014*/ 	.short	0x0160
        /*0016*/ 	.short	0x0018


	//----- nvinfo : EIATTR_CBANK_PARAM_SIZE
	.align		4
.L_315:
        /*0018*/ 	.byte	0x03, 0x19
        /*001a*/ 	.short	0x0018


	//----- nvinfo : EIATTR_KPARAM_INFO
	.align		4
        /*001c*/ 	.byte	0x04, 0x17
        /*001e*/ 	.short	(.L_317 - .L_316)
.L_316:
        /*0020*/ 	.word	0x00000000
        /*0024*/ 	.short	0x0002
        /*0026*/ 	.short	0x0010
        /*0028*/ 	.byte	0x00, 0xf0, 0x21, 0x00


	//----- nvinfo : EIATTR_KPARAM_INFO
	.align		4
.L_317:
        /*002c*/ 	.byte	0x04, 0x17
        /*002e*/ 	.short	(.L_319 - .L_318)
.L_318:
        /*0030*/ 	.word	0x00000000
        /*0034*/ 	.short	0x0001
        /*0036*/ 	.short	0x0008
        /*0038*/ 	.byte	0x00, 0xf0, 0x21, 0x00


	//----- nvinfo : EIATTR_KPARAM_INFO
	.align		4
.L_319:
        /*003c*/ 	.byte	0x04, 0x17
        /*003e*/ 	.short	(.L_321 - .L_320)
.L_320:
        /*0040*/ 	.word	0x00000000
        /*0044*/ 	.short	0x0000
        /*0046*/ 	.short	0x0000
        /*0048*/ 	.byte	0x00, 0xf0, 0x21, 0x00


	//----- nvinfo : EIATTR_MAXREG_COUNT
	.align		4
.L_321:
        /*004c*/ 	.byte	0x03, 0x1b
        /*004e*/ 	.short	0x00ff


	//----- nvinfo : EIATTR_EXIT_INSTR_OFFSETS
	.align		4
        /*0050*/ 	.byte	0x04, 0x1c
        /*0052*/ 	.short	(.L_323 - .L_322)


	//   ....[0]....
.L_322:
        /*0054*/ 	.word	0x000001c0


	//   ....[1]....
        /*0058*/ 	.word	0x000006a0


	//   ....[2]....
        /*005c*/ 	.word	0x00000770


	//   ....[3]....
        /*0060*/ 	.word	0x000008a0


	//----- nvinfo : EIATTR_MAX_THREADS
	.align		4
.L_323:
        /*0064*/ 	.byte	0x04, 0x05
        /*0066*/ 	.short	(.L_325 - .L_324)
.L_324:
        /*0068*/ 	.word	0x00000100
        /*006c*/ 	.word	0x00000001
        /*0070*/ 	.word	0x00000001
.L_325:


//--------------------- .nv.info.cast_n_3329_to_3456__kernel --------------------------
	.section	.nv.info.cast_n_3329_to_3456__kernel,"",@"SHT_CUDA_INFO"
	.align	4


	//----- nvinfo : EIATTR_CUDA_API_VERSION
	.align		4
        /*0000*/ 	.byte	0x04, 0x37
        /*0002*/ 	.short	(.L_327 - .L_326)
.L_326:
        /*0004*/ 	.word	0x00000076


	//----- nvinfo : EIATTR_SW2861232_WAR
	.align		4
.L_327:
        /*0008*/ 	.byte	0x01, 0x35
	.zero		2


	//----- nvinfo : EIATTR_PARAM_CBANK
	.align		4
        /*000c*/ 	.byte	0x04, 0x0a
        /*000e*/ 	.short	(.L_329 - .L_328)
	.align		4
.L_328:
        /*0010*/ 	.word	index@(.nv.constant0.cast_n_3329_to_3456__kernel)
        /*0014*/ 	.short	0x0160
        /*0016*/ 	.short	0x0018


	//----- nvinfo : EIATTR_CBANK_PARAM_SIZE
	.align		4
.L_329:
        /*0018*/ 	.byte	0x03, 0x19
        /*001a*/ 	.short	0x0018


	//----- nvinfo : EIATTR_KPARAM_INFO
	.align		4
        /*001c*/ 	.byte	0x04, 0x17
        /*001e*/ 	.short	(.L_331 - .L_330)
.L_330:
        /*0020*/ 	.word	0x00000000
        /*0024*/ 	.short	0x0002
        /*0026*/ 	.short	0x0010
        /*0028*/ 	.byte	0x00, 0xf0, 0x21, 0x00


	//----- nvinfo : EIATTR_KPARAM_INFO
	.align		4
.L_331:
        /*002c*/ 	.byte	0x04, 0x17
        /*002e*/ 	.short	(.L_333 - .L_332)
.L_332:
        /*0030*/ 	.word	0x00000000
        /*0034*/ 	.short	0x0001
        /*0036*/ 	.short	0x0008
        /*0038*/ 	.byte	0x00, 0xf0, 0x21, 0x00


	//----- nvinfo : EIATTR_KPARAM_INFO
	.align		4
.L_333:
        /*003c*/ 	.byte	0x04, 0x17
        /*003e*/ 	.short	(.L_335 - .L_334)
.L_334:
        /*0040*/ 	.word	0x00000000
        /*0044*/ 	.short	0x0000
        /*0046*/ 	.short	0x0000
        /*0048*/ 	.byte	0x00, 0xf0, 0x21, 0x00


	//----- nvinfo : EIATTR_MAXREG_COUNT
	.align		4
.L_335:
        /*004c*/ 	.byte	0x03, 0x1b
        /*004e*/ 	.short	0x00ff


	//----- nvinfo : EIATTR_EXIT_INSTR_OFFSETS
	.align		4
        /*0050*/ 	.byte	0x04, 0x1c
        /*0052*/ 	.short	(.L_337 - .L_336)


	//   ....[0]....
.L_336:
        /*0054*/ 	.word	0x000001c0


	//   ....[1]....
        /*0058*/ 	.word	0x000006a0


	//   ....[2]....
        /*005c*/ 	.word	0x00000770


	//   ....[3]....
        /*0060*/ 	.word	0x000008a0


	//----- nvinfo : EIATTR_MAX_THREADS
	.align		4
.L_337:
        /*0064*/ 	.byte	0x04, 0x05
        /*0066*/ 	.short	(.L_339 - .L_338)
.L_338:
        /*0068*/ 	.word	0x00000100
        /*006c*/ 	.word	0x00000001
        /*0070*/ 	.word	0x00000001
.L_339:


//--------------------- .nv.info.cast_n_3201_to_3328__kernel --------------------------
	.section	.nv.info.cast_n_3201_to_3328__kernel,"",@"SHT_CUDA_INFO"
	.align	4


	//----- nvinfo : EIATTR_CUDA_API_VERSION
	.align		4
        /*0000*/ 	.byte	0x04, 0x37
        /*0002*/ 	.short	(.L_341 - .L_340)
.L_340:
        /*0004*/ 	.word	0x00000076


	//----- nvinfo : EIATTR_SW2861232_WAR
	.align		4
.L_341:
        /*0008*/ 	.byte	0x01, 0x35
	.zero		2


	//----- nvinfo : EIATTR_PARAM_CBANK
	.align		4
        /*000c*/ 	.byte	0x04, 0x0a
        /*000e*/ 	.short	(.L_343 - .L_342)
	.align		4
.L_342:
        /*0010*/ 	.word	index@(.nv.constant0.cast_n_3201_to_3328__kernel)
        /*0014*/ 	.short	0x0160
        /*0016*/ 	.short	0x0018


	//----- nvinfo : EIATTR_CBANK_PARAM_SIZE
	.align		4
.L_343:
        /*0018*/ 	.byte	0x03, 0x19
        /*001a*/ 	.short	0x0018


	//----- nvinfo : EIATTR_KPARAM_INFO
	.align		4
        /*001c*/ 	.byte	0x04, 0x17
        /*001e*/ 	.short	(.L_345 - .L_344)
.L_344:
        /*0020*/ 	.word	0x00000000
        /*0024*/ 	.short	0x0002
        /*0026*/ 	.short	0x0010
        /*0028*/ 	.byte	0x00, 0xf0, 0x21, 0x00


	//----- nvinfo : EIATTR_KPARAM_INFO
	.align		4
.L_345:
        /*002c*/ 	.byte	0x04, 0x17
        /*002e*/ 	.short	(.L_347 - .L_346)
.L_346:
        /*0030*/ 	.word	0x00000000
        /*0034*/ 	.short	0x0001
        /*0036*/ 	.short	0x0008
        /*0038*/ 	.byte	0x00, 0xf0, 0x21, 0x00


	//----- nvinfo : EIATTR_KPARAM_INFO
	.align		4
.L_347:
        /*003c*/ 	.byte	0x04, 0x17
        /*003e*/ 	.short	(.L_349 - .L_348)
.L_348:
        /*0040*/ 	.word	0x00000000
        /*0044*/ 	.short	0x0000
        /*0046*/ 	.short	0x0000
        /*0048*/ 	.byte	0x00, 0xf0, 0x21, 0x00


	//----- nvinfo : EIATTR_MAXREG_COUNT
	.align		4
.L_349:
        /*004c*/ 	.byte	0x03, 0x1b
        /*004e*/ 	.short	0x00ff


	//----- nvinfo : EIATTR_EXIT_INSTR_OFFSETS
	.align		4
        /*0050*/ 	.byte	0x04, 0x1c
        /*0052*/ 	.short	(.L_351 - .L_350)


	//   ....[0]....
.L_350:
        /*0054*/ 	.word	0x000001c0


	//   ....[1]....
        /*0058*/ 	.word	0x000006a0


	//   ....[2]....
        /*005c*/ 	.word	0x00000770


	//   ....[3]....
        /*0060*/ 	.word	0x000008a0


	//----- nvinfo : EIATTR_MAX_THREADS
	.align		4
.L_351:
        /*0064*/ 	.byte	0x04, 0x05
        /*0066*/ 	.short	(.L_353 - .L_352)
.L_352:
        /*0068*/ 	.word	0x00000100
        /*006c*/ 	.word	0x00000001
        /*0070*/ 	.word	0x00000001
.L_353:


//--------------------- .nv.info.cast_n_3073_to_3200__kernel --------------------------
	.section	.nv.info.cast_n_3073_to_3200__kernel,"",@"SHT_CUDA_INFO"
	.align	4


	//----- nvinfo : EIATTR_CUDA_API_VERSION
	.align		4
        /*0000*/ 	.byte	0x04, 0x37
        /*0002*/ 	.short	(.L_355 - .L_354)
.L_354:
        /*0004*/ 	.word	0x00000076


	//----- nvinfo : EIATTR_SW2861232_WAR
	.align		4
.L_355:
        /*0008*/ 	.byte	0x01, 0x35
	.zero		2


	//----- nvinfo : EIATTR_PARAM_CBANK
	.align		4
        /*000c*/ 	.byte	0x04, 0x0a
        /*000e*/ 	.short	(.L_357 - .L_356)
	.align		4
.L_356:
        /*0010*/ 	.word	index@(.nv.constant0.cast_n_3073_to_3200__kernel)
        /*0014*/ 	.short	0x0160
        /*0016*/ 	.short	0x0018


	//----- nvinfo : EIATTR_CBANK_PARAM_SIZE
	.align		4
.L_357:
        /*0018*/ 	.byte	0x03, 0x19
        /*001a*/ 	.short	0x0018


	//----- nvinfo : EIATTR_KPARAM_INFO
	.align		4
        /*001c*/ 	.byte	0x04, 0x17
        /*001e*/ 	.short	(.L_359 - .L_358)
.L_358:
        /*0020*/ 	.word	0x00000000
        /*0024*/ 	.short	0x0002
        /*0026*/ 	.short	0x0010
        /*0028*/ 	.byte	0x00, 0xf0, 0x21, 0x00


	//----- nvinfo : EIATTR_KPARAM_INFO
	.align		4
.L_359:
        /*002c*/ 	.byte	0x04, 0x17
        /*002e*/ 	.short	(.L_361 - .L_360)
.L_360:
        /*0030*/ 	.word	0x00000000
        /*0034*/ 	.short	0x0001
        /*0036*/ 	.short	0x0008
        /*0038*/ 	.byte	0x00, 0xf0, 0x21, 0x00


	//----- nvinfo : EIATTR_KPARAM_INFO
	.align		4
.L_361:
        /*003c*/ 	.byte	0x04, 0x17
        /*003e*/ 	.short	(.L_363 - .L_362)
.L_362:
        /*0040*/ 	.word	0x00000000
        /*0044*/ 	.short	0x0000
        /*0046*/ 	.short	0x0000
        /*0048*/ 	.byte	0x00, 0xf0, 0x21, 0x00


	//----- nvinfo : EIATTR_MAXREG_COUNT
	.align		4
.L_363:
        /*004c*/ 	.byte	0x03, 0x1b
        /*004e*/ 	.short	0x00ff


	//----- nvinfo : EIATTR_EXIT_INSTR_OFFSETS
	.align		4
        /*0050*/ 	.byte	0x04, 0x1c
        /*0052*/ 	.short	(.L_365 - .L_364)


	//   ....[0]....
.L_364:
        /*0054*/ 	.word	0x000001e0


	//   ....[1]....
        /*0058*/ 	.word	0x000006c0


	//   ....[2]....
        /*005c*/ 	.word	0x00000790


	//   ....[3]....
        /*0060*/ 	.word	0x000008c0


	//----- nvinfo : EIATTR_MAX_THREADS
	.align		4
.L_365:
        /*0064*/ 	.byte	0x04, 0x05
        /*0066*/ 	.short	(.L_367 - .L_366)
.L_366:
        /*0068*/ 	.word	0x00000100
        /*006c*/ 	.word	0x00000001
        /*0070*/ 	.word	0x00000001
.L_367:


//--------------------- .nv.info.cast_n_2945_to_3072__kernel --------------------------
	.section	.nv.info.cast_n_2945_to_3072__kernel,"",@"SHT_CUDA_INFO"
	.align	4


	//----- nvinfo : EIATTR_CUDA_API_VERSION
	.align		4
        /*0000*/ 	.byte	0x04, 0x37
        /*0002*/ 	.short	(.L_369 - .L_368)
.L_368:
        /*0004*/ 	.word	0x00000076


	//----- nvinfo : EIATTR_SW2861232_WAR
	.align		4
.L_369:
        /*0008*/ 	.byte	0x01, 0x35
	.zero		2


	//----- nvinfo : EIATTR_PARAM_CBANK
	.align		4
        /*000c*/ 	.byte	0x04, 0x0a
        /*000e*/ 	.short	(.L_371 - .L_370)
	.align		4
.L_370:
        /*0010*/ 	.word	index@(.nv.constant0.cast_n_2945_to_3072__kernel)
        /*0014*/ 	.short	0x0160
        /*0016*/ 	.short	0x0018


	//----- nvinfo : EIATTR_CBANK_PARAM_SIZE
	.align		4
.L_371:
        /*0018*/ 	.byte	0x03, 0x19
        /*001a*/ 	.short	0x0018


	//----- nvinfo : EIATTR_KPARAM_INFO
	.align		4
        /*001c*/ 	.byte	0x04, 0x17
        /*001e*/ 	.short	(.L_373 - .L_372)
.L_372:
        /*0020*/ 	.word	0x00000000
        /*0024*/ 	.short	0x0002
        /*0026*/ 	.short	0x0010
        /*0028*/ 	.byte	0x00, 0xf0, 0x21, 0x00


	//----- nvinfo : EIATTR_KPARAM_INFO
	.align		4
.L_373:
        /*002c*/ 	.byte	0x04, 0x17
        /*002e*/ 	.short	(.L_375 - .L_374)
.L_374:
        /*0030*/ 	.word	0x00000000
        /*0034*/ 	.short	0x0001
        /*0036*/ 	.short	0x0008
        /*0038*/ 	.byte	0x00, 0xf0, 0x21, 0x00


	//----- nvinfo : EIATTR_KPARAM_INFO
	.align		4
.L_375:
        /*003c*/ 	.byte	0x04, 0x17
        /*003e*/ 	.short	(.L_377 - .L_376)
.L_376:
        /*0040*/ 	.word	0x00000000
        /*0044*/ 	.short	0x0000
        /*0046*/ 	.short	0x0000
        /*0048*/ 	.byte	0x00, 0xf0, 0x21, 0x00


	//----- nvinfo : EIATTR_MAXREG_COUNT
	.align		4
.L_377:
        /*004c*/ 	.byte	0x03, 0x1b
        /*004e*/ 	.short	0x00ff


	//----- nvinfo : EIATTR_EXIT_INSTR_OFFSETS
	.align		4
        /*0050*/ 	.byte	0x04, 0x1c
        /*0052*/ 	.short	(.L_379 - .L_378)


	//   ....[0]....
.L_378:
        /*0054*/ 	.word	0x000001c0


	//   ....[1]....
        /*0058*/ 	.word	0x000006a0


	//   ....[2]....
        /*005c*/ 	.word	0x00000770


	//   ....[3]....
        /*0060*/ 	.word	0x000008a0


	//----- nvinfo : EIATTR_MAX_THREADS
	.align		4
.L_379:
        /*0064*/ 	.byte	0x04, 0x05
        /*0066*/ 	.short	(.L_381 - .L_380)
.L_380:
        /*0068*/ 	.word	0x00000100
        /*006c*/ 	.word	0x00000001
        /*0070*/ 	.word	0x00000001
.L_381:


//--------------------- .nv.info.cast_n_2817_to_2944__kernel --------------------------
	.section	.nv.info.cast_n_2817_to_2944__kernel,"",@"SHT_CUDA_INFO"
	.align	4


	//----- nvinfo : EIATTR_CUDA_API_VERSION
	.align		4
        /*0000*/ 	.byte	0x04, 0x37
        /*0002*/ 	.short	(.L_383 - .L_382)
.L_382:
        /*0004*/ 	.word	0x00000076


	//----- nvinfo : EIATTR_SW2861232_WAR
	.align		4
.L_383:
        /*0008*/ 	.byte	0x01, 0x35
	.zero		2


	//----- nvinfo : EIATTR_PARAM_CBANK
	.align		4
        /*000c*/ 	.byte	0x04, 0x0a
        /*000e*/ 	.short	(.L_385 - .L_384)
	.align		4
.L_384:
        /*0010*/ 	.word	index@(.nv.constant0.cast_n_2817_to_2944__kernel)
        /*0014*/ 	.short	0x0160
        /*0016*/ 	.short	0x0018


	//----- nvinfo : EIATTR_CBANK_PARAM_SIZE
	.align		4
.L_385:
        /*0018*/ 	.byte	0x03, 0x19
        /*001a*/ 	.short	0x0018


	//----- nvinfo : EIATTR_KPARAM_INFO
	.align		4
        /*001c*/ 	.byte	0x04, 0x17
        /*001e*/ 	.short	(.L_387 - .L_386)
.L_386:
        /*0020*/ 	.word	0x00000000
        /*0024*/ 	.short	0x0002
        /*0026*/ 	.short	0x0010
        /*0028*/ 	.byte	0x00, 0xf0, 0x21, 0x00


	//----- nvinfo : EIATTR_KPARAM_INFO
	.align		4
.L_387:
        /*002c*/ 	.byte	0x04, 0x17
        /*002e*/ 	.short	(.L_389 - .L_388)
.L_388:
        /*0030*/ 	.word	0x00000000
        /*0034*/ 	.short	0x0001
        /*0036*/ 	.short	0x0008
        /*0038*/ 	.byte	0x00, 0xf0, 0x21, 0x00


	//----- nvinfo : EIATTR_KPARAM_INFO
	.align		4
.L_389:
        /*003c*/ 	.byte	0x04, 0x17
        /*003e*/ 	.short	(.L_391 - .L_390)
.L_390:
        /*0040*/ 	.word	0x00000000
        /*0044*/ 	.short	0x0000
        /*0046*/ 	.short	0x0000
        /*0048*/ 	.byte	0x00, 0xf0, 0x21, 0x00


	//----- nvinfo : EIATTR_MAXREG_COUNT
	.align		4
.L_391:
        /*004c*/ 	.byte	0x03, 0x1b
        /*004e*/ 	.short	0x00ff


	//----- nvinfo : EIATTR_EXIT_INSTR_OFFSETS
	.align		4
        /*0050*/ 	.byte	0x04, 0x1c
        /*0052*/ 	.short	(.L_393 - .L_392)


	//   ....[0]....
.L_392:
        /*0054*/ 	.word	0x000001e0


	//   ....[1]....
        /*0058*/ 	.word	0x00000740


	//   ....[2]....
        /*005c*/ 	.word	0x00000a60


	//----- nvinfo : EIATTR_MAX_THREADS
	.align		4
.L_393:
        /*0060*/ 	.byte	0x04, 0x05
        /*0062*/ 	.short	(.L_395 - .L_394)
.L_394:
        /*0064*/ 	.word	0x00000100
        /*0068*/ 	.word	0x00000001
        /*006c*/ 	.word	0x00000001
.L_395:


//--------------------- .nv.info.cast_n_2689_to_2816__kernel --------------------------
	.section	.nv.info.cast_n_2689_to_2816__kernel,"",@"SHT_CUDA_INFO"
	.align	4


	//----- nvinfo : EIATTR_CUDA_API_VERSION
	.align		4
        /*0000*/ 	.byte	0x04, 0x37
        /*0002*/ 	.short	(.L_397 - .L_396)
.L_396:
        /*0004*/ 	.word	0x00000076


	//----- nvinfo : EIATTR_SW2861232_WAR
	.align		4
.L_397:
        /*0008*/ 	.byte	0x01, 0x35
	.zero		2


	//----- nvinfo : EIATTR_PARAM_CBANK
	.align		4
        /*000c*/ 	.byte	0x04, 0x0a
        /*000e*/ 	.short	(.L_399 - .L_398)
	.align		4
.L_398:
        /*0010*/ 	.word	index@(.nv.constant0.cast_n_2689_to_2816__kernel)
        /*0014*/ 	.short	0x0160
        /*0016*/ 	.short	0x0018


	//----- nvinfo : EIATTR_CBANK_PARAM_SIZE
	.align		4
.L_399:
        /*0018*/ 	.byte	0x03, 0x19
        /*001a*/ 	.short	0x0018


	//----- nvinfo : EIATTR_KPARAM_INFO
	.align		4
        /*001c*/ 	.byte	0x04, 0x17
        /*001e*/ 	.short	(.L_401 - .L_400)
.L_400:
        /*0020*/ 	.word	0x00000000
        /*0024*/ 	.short	0x0002
        /*0026*/ 	.short	0x0010
        /*0028*/ 	.byte	0x00, 0xf0, 0x21, 0x00


	//----- nvinfo : EIATTR_KPARAM_INFO
	.align		4
.L_401:
        /*002c*/ 	.byte	0x04, 0x17
        /*002e*/ 	.short	(.L_403 - .L_402)
.L_402:
        /*0030*/ 	.word	0x00000000
        /*0034*/ 	.short	0x0001
        /*0036*/ 	.short	0x0008
        /*0038*/ 	.byte	0x00, 0xf0, 0x21, 0x00


	//----- nvinfo : EIATTR_KPARAM_INFO
	.align		4
.L_403:
        /*003c*/ 	.byte	0x04, 0x17
        /*003e*/ 	.short	(.L_405 - .L_404)
.L_404:
        /*0040*/ 	.word	0x00000000
        /*0044*/ 	.short	0x0000
        /*0046*/ 	.short	0x0000
        /*0048*/ 	.byte	0x00, 0xf0, 0x21, 0x00


	//----- nvinfo : EIATTR_MAXREG_COUNT
	.align		4
.L_405:
        /*004c*/ 	.byte	0x03, 0x1b
        /*004e*/ 	.short	0x00ff


	//----- nvinfo : EIATTR_EXIT_INSTR_OFFSETS
	.align		4
        /*0050*/ 	.byte	0x04, 0x1c
        /*0052*/ 	.short	(.L_407 - .L_406)


	//   ....[0]....
.L_406:
        /*0054*/ 	.word	0x000001c0


	//   ....[1]....
        /*0058*/ 	.word	0x00000720


	//   ....[2]....
        /*005c*/ 	.word	0x00000a40


	//----- nvinfo : EIATTR_MAX_THREADS
	.align		4
.L_407:
        /*0060*/ 	.byte	0x04, 0x05
        /*0062*/ 	.short	(.L_409 - .L_408)
.L_408:
        /*0064*/ 	.word	0x00000100
        /*0068*/ 	.word	0x00000001
        /*006c*/ 	.word	0x00000001
.L_409:


//--------------------- .nv.info.cast_n_2561_to_2688__kernel --------------------------
	.section	.nv.info.cast_n_2561_to_2688__kernel,"",@"SHT_CUDA_INFO"
	.align	4


	//----- nvinfo : EIATTR_CUDA_API_VERSION
	.align		4
        /*0000*/ 	.byte	0x04, 0x37
        /*0002*/ 	.short	(.L_411 - .L_410)
.L_410:
        /*0004*/ 	.word	0x00000076


	//----- nvinfo : EIATTR_SW2861232_WAR
	.align		4
.L_411:
        /*0008*/ 	.byte	0x01, 0x35
	.zero		2


	//----- nvinfo : EIATTR_PARAM_CBANK
	.align		4
        /*000c*/ 	.byte	0x04, 0x0a
        /*000e*/ 	.short	(.L_413 - .L_412)
	.align		4
.L_412:
        /*0010*/ 	.word	index@(.nv.constant0.cast_n_2561_to_2688__kernel)
        /*0014*/ 	.short	0x0160
        /*0016*/ 	.short	0x0018


	//----- nvinfo : EIATTR_CBANK_PARAM_SIZE
	.align		4
.L_413:
        /*0018*/ 	.byte	0x03, 0x19
        /*001a*/ 	.short	0x0018


	//----- nvinfo : EIATTR_KPARAM_INFO
	.align		4
        /*001c*/ 	.byte	0x04, 0x17
        /*001e*/ 	.short	(.L_415 - .L_414)
.L_414:
        /*0020*/ 	.word	0x00000000
        /*0024*/ 	.short	0x0002
        /*0026*/ 	.short	0x0010
        /*0028*/ 	.byte	0x00, 0xf0, 0x21, 0x00


	//----- nvinfo : EIATTR_KPARAM_INFO
	.align		4
.L_415:
        /*002c*/ 	.byte	0x04, 0x17
        /*002e*/ 	.short	(.L_417 - .L_416)
.L_416:
        /*0030*/ 	.word	0x00000000
        /*0034*/ 	.short	0x0001
        /*0036*/ 	.short	0x0008
        /*0038*/ 	.byte	0x00, 0xf0, 0x21, 0x00


	//----- nvinfo : EIATTR_KPARAM_INFO
	.align		4
.L_417:
        /*003c*/ 	.byte	0x04, 0x17
        /*003e*/ 	.short	(.L_419 - .L_418)
.L_418:
        /*0040*/ 	.word	0x00000000
        /*0044*/ 	.short	0x0000
        /*0046*/ 	.short	0x0000
        /*0048*/ 	.byte	0x00, 0xf0, 0x21, 0x00


	//----- nvinfo : EIATTR_MAXREG_COUNT
	.align		4
.L_419:
        /*004c*/ 	.byte	0x03, 0x1b
        /*004e*/ 	.short	0x00ff


	//----- nvinfo : EIATTR_EXIT_INSTR_OFFSETS
	.align		4
        /*0050*/ 	.byte	0x04, 0x1c
        /*0052*/ 	.short	(.L_421 - .L_420)


	//   ....[0]....
.L_420:
        /*0054*/ 	.word	0x000001e0


	//   ....[1]....
        /*0058*/ 	.word	0x000006c0


	//   ....[2]....
        /*005c*/ 	.word	0x00000790


	//   ....[3]....
        /*0060*/ 	.word	0x000008c0


	//----- nvinfo : EIATTR_MAX_THREADS
	.align		4
.L_421:
        /*0064*/ 	.byte	0x04, 0x05
        /*0066*/ 	.short	(.L_423 - .L_422)
.L_422:
        /*0068*/ 	.word	0x00000100
        /*006c*/ 	.word	0x00000001
        /*0070*/ 	.word	0x00000001
.L_423:


//--------------------- .nv.info.cast_n_2433_to_2560__kernel --------------------------
	.section	.nv.info.cast_n_2433_to_2560__kernel,"",@"SHT_CUDA_INFO"
	.align	4


	//----- nvinfo : EIATTR_CUDA_API_VERSION
	.align		4
        /*0000*/ 	.byte	0x04, 0x37
        /*0002*/ 	.short	(.L_425 - .L_424)
.L_424:
        /*0004*/ 	.word	0x00000076


	//----- nvinfo : EIATTR_SW2861232_WAR
	.align		4
.L_425:
        /*0008*/ 	.byte	0x01, 0x35
	.zero		2


	//----- nvinfo : EIATTR_PARAM_CBANK
	.align		4
        /*000c*/ 	.byte	0x04, 0x0a
        /*000e*/ 	.short	(.L_427 - .L_426)
	.align		4
.L_426:
        /*0010*/ 	.word	index@(.nv.constant0.cast_n_2433_to_2560__kernel)
        /*0014*/ 	.short	0x0160
        /*0016*/ 	.short	0x0018


	//----- nvinfo : EIATTR_CBANK_PARAM_SIZE
	.align		4
.L_427:
        /*0018*/ 	.byte	0x03, 0x19
        /*001a*/ 	.short	0x0018


	//----- nvinfo : EIATTR_KPARAM_INFO
	.align		4
        /*001c*/ 	.byte	0x04, 0x17
        /*001e*/ 	.short	(.L_429 - .L_428)
.L_428:
        /*0020*/ 	.word	0x00000000
        /*0024*/ 	.short	0x0002
        /*0026*/ 	.short	0x0010
        /*0028*/ 	.byte	0x00, 0xf0, 0x21, 0x00


	//----- nvinfo : EIATTR_KPARAM_INFO
	.align		4
.L_429:
        /*002c*/ 	.byte	0x04, 0x17
        /*002e*/ 	.short	(.L_431 - .L_430)
.L_430:
        /*0030*/ 	.word	0x00000000
        /*0034*/ 	.short	0x0001
        /*0036*/ 	.short	0x0008
        /*0038*/ 	.byte	0x00, 0xf0, 0x21, 0x00


	//----- nvinfo : EIATTR_KPARAM_INFO
	.align		4
.L_431:
        /*003c*/ 	.byte	0x04, 0x17
        /*003e*/ 	.short	(.L_433 - .L_432)
.L_432:
        /*0040*/ 	.word	0x00000000
        /*0044*/ 	.short	0x0000
        /*0046*/ 	.short	0x0000
        /*0048*/ 	.byte	0x00, 0xf0, 0x21, 0x00


	//----- nvinfo : EIATTR_MAXREG_COUNT
	.align		4
.L_433:
        /*004c*/ 	.byte	0x03, 0x1b
        /*004e*/ 	.short	0x00ff


	//----- nvinfo : EIATTR_EXIT_INSTR_OFFSETS
	.align		4
        /*0050*/ 	.byte	0x04, 0x1c
        /*0052*/ 	.short	(.L_435 - .L_434)


	//   ....[0]....
.L_434:
        /*0054*/ 	.word	0x000001c0


	//   ....[1]....
        /*0058*/ 	.word	0x000006a0


	//   ....[2]....
        /*005c*/ 	.word	0x00000770


	//   ....[3]....
        /*0060*/ 	.word	0x000008a0


	//----- nvinfo : EIATTR_MAX_THREADS
	.align		4
.L_435:
        /*0064*/ 	.byte	0x04, 0x05
        /*0066*/ 	.short	(.L_437 - .L_436)
.L_436:
        /*0068*/ 	.word	0x00000100
        /*006c*/ 	.word	0x00000001
        /*0070*/ 	.word	0x00000001
.L_437:


//--------------------- .nv.info.cast_n_2305_to_2432__kernel --------------------------
	.section	.nv.info.cast_n_2305_to_2432__kernel,"",@"SHT_CUDA_INFO"
	.align	4


	//----- nvinfo : EIATTR_CUDA_API_VERSION
	.align		4
        /*0000*/ 	.byte	0x04, 0x37
        /*0002*/ 	.short	(.L_439 - .L_438)
.L_438:
        /*0004*/ 	.word	0x00000076


	//----- nvinfo : EIATTR_SW2861232_WAR
	.align		4
.L_439:
        /*0008*/ 	.byte	0x01, 0x35
	.zero		2


	//----- nvinfo : EIATTR_PARAM_CBANK
	.align		4
        /*000c*/ 	.byte	0x04, 0x0a
        /*000e*/ 	.short	(.L_441 - .L_440)
	.align		4
.L_440:
        /*0010*/ 	.word	index@(.nv.constant0.cast_n_2305_to_2432__kernel)
        /*0014*/ 	.short	0x0160
        /*0016*/ 	.short	0x0018


	//----- nvinfo : EIATTR_CBANK_PARAM_SIZE
	.align		4
.L_441:
        /*0018*/ 	.byte	0x03, 0x19
        /*001a*/ 	.short	0x0018


	//----- nvinfo : EIATTR_KPARAM_INFO
	.align		4
        /*001c*/ 	.byte	0x04, 0x17
        /*001e*/ 	.short	(.L_443 - .L_442)
.L_442:
        /*0020*/ 	.word	0x00000000
        /*0024*/ 	.short	0x0002
        /*0026*/ 	.short	0x0010
        /*0028*/ 	.byte	0x00, 0xf0, 0x21, 0x00


	//----- nvinfo : EIATTR_KPARAM_INFO
	.align		4
.L_443:
        /*002c*/ 	.byte	0x04, 0x17
        /*002e*/ 	.short	(.L_445 - .L_444)
.L_444:
        /*0030*/ 	.word	0x00000000
        /*0034*/ 	.short	0x0001
        /*0036*/ 	.short	0x0008
        /*0038*/ 	.byte	0x00, 0xf0, 0x21, 0x00


	//----- nvinfo : EIATTR_KPARAM_INFO
	.align		4
.L_445:
        /*003c*/ 	.byte	0x04, 0x17
        /*003e*/ 	.short	(.L_447 - .L_446)
.L_446:
        /*0040*/ 	.word	0x00000000
        /*0044*/ 	.short	0x0000
        /*0046*/ 	.short	0x0000
        /*0048*/ 	.byte	0x00, 0xf0, 0x21, 0x00


	//----- nvinfo : EIATTR_MAXREG_COUNT
	.align		4
.L_447:
        /*004c*/ 	.byte	0x03, 0x1b
        /*004e*/ 	.short	0x00ff


	//----- nvinfo : EIATTR_EXIT_INSTR_OFFSETS
	.align		4
        /*0050*/ 	.byte	0x04, 0x1c
        /*0052*/ 	.short	(.L_449 - .L_448)


	//   ....[0]....
.L_448:
        /*0054*/ 	.word	0x000001c0


	//   ....[1]....
        /*0058*/ 	.word	0x00000720


	//   ....[2]....
        /*005c*/ 	.word	0x00000a40


	//----- nvinfo : EIATTR_MAX_THREADS
	.align		4
.L_449:
        /*0060*/ 	.byte	0x04, 0x05
        /*0062*/ 	.short	(.L_451 - .L_450)
.L_450:
        /*0064*/ 	.word	0x00000100
        /*0068*/ 	.word	0x00000001
        /*006c*/ 	.word	0x00000001
.L_451:


//--------------------- .nv.info.cast_n_2177_to_2304__kernel --------------------------
	.section	.nv.info.cast_n_2177_to_2304__kernel,"",@"SHT_CUDA_INFO"
	.align	4


	//----- nvinfo : EIATTR_CUDA_API_VERSION
	.align		4
        /*0000*/ 	.byte	0x04, 0x37
        /*0002*/ 	.short	(.L_453 - .L_452)
.L_452:
        /*0004*/ 	.word	0x00000076


	//----- nvinfo : EIATTR_SW2861232_WAR
	.align		4
.L_453:
        /*0008*/ 	.byte	0x01, 0x35
	.zero		2


	//----- nvinfo : EIATTR_PARAM_CBANK
	.align		4
        /*000c*/ 	.byte	0x04, 0x0a
        /*000e*/ 	.short	(.L_455 - .L_454)
	.align		4
.L_454:
        /*0010*/ 	.word	index@(.nv.constant0.cast_n_2177_to_2304__kernel)
        /*0014*/ 	.short	0x0160
        /*0016*/ 	.short	0x0018


	//----- nvinfo : EIATTR_CBANK_PARAM_SIZE
	.align		4
.L_455:
        /*0018*/ 	.byte	0x03, 0x19
        /*001a*/ 	.short	0x0018


	//----- nvinfo : EIATTR_KPARAM_INFO
	.align		4
        /*001c*/ 	.byte	0x04, 0x17
        /*001e*/ 	.short	(.L_457 - .L_456)
.L_456:
        /*0020*/ 	.word	0x00000000
        /*0024*/ 	.short	0x0002
        /*0026*/ 	.short	0x0010
        /*0028*/ 	.byte	0x00, 0xf0, 0x21, 0x00


	//----- nvinfo : EIATTR_KPARAM_INFO
	.align		4
.L_457:
        /*002c*/ 	.byte	0x04, 0x17
        /*002e*/ 	.short	(.L_459 - .L_458)
.L_458:
        /*0030*/ 	.word	0x00000000
        /*0034*/ 	.short	0x0001
        /*0036*/ 	.short	0x0008
        /*0038*/ 	.byte	0x00, 0xf0, 0x21, 0x00


	//----- nvinfo : EIATTR_KPARAM_INFO
	.align		4
.L_459:
        /*003c*/ 	.byte	0x04, 0x17
        /*003e*/ 	.short	(.L_461 - .L_460)
.L_460:
        /*0040*/ 	.word	0x00000000
        /*0044*/ 	.short	0x0000
        /*0046*/ 	.short	0x0000
        /*0048*/ 	.byte	0x00, 0xf0, 0x21, 0x00


	//----- nvinfo : EIATTR_MAXREG_COUNT
	.align		4
.L_461:
        /*004c*/ 	.byte	0x03, 0x1b
        /*004e*/ 	.short	0x00ff


	//----- nvinfo : EIATTR_EXIT_INSTR_OFFSETS
	.align		4
        /*0050*/ 	.byte	0x04, 0x1c
        /*0052*/ 	.short	(.L_463 - .L_462)


	//   ....[0]....
.L_462:
        /*0054*/ 	.word	0x000001c0


	//   ....[1]....
        /*0058*/ 	.word	0x00000720


	//   ....[2]....
        /*005c*/ 	.word	0x00000a40


	//----- nvinfo : EIATTR_MAX_THREADS
	.align		4
.L_463:
        /*0060*/ 	.byte	0x04, 0x05
        /*0062*/ 	.short	(.L_465 - .L_464)
.L_464:
        /*0064*/ 	.word	0x00000100
        /*0068*/ 	.word	0x00000001
        /*006c*/ 	.word	0x00000001
.L_465:


//--------------------- .nv.info.cast_n_2049_to_2176__kernel --------------------------
	.section	.nv.info.cast_n_2049_to_2176__kernel,"",@"SHT_CUDA_INFO"
	.align	4


	//----- nvinfo : EIATTR_CUDA_API_VERSION
	.align		4
        /*0000*/ 	.byte	0x04, 0x37
        /*0002*/ 	.short	(.L_467 - .L_466)
.L_466:
        /*0004*/ 	.word	0x00000076


	//----- nvinfo : EIATTR_SW2861232_WAR
	.align		4
.L_467:
        /*0008*/ 	.byte	0x01, 0x35
	.zero		2


	//----- nvinfo : EIATTR_PARAM_CBANK
	.align		4
        /*000c*/ 	.byte	0x04, 0x0a
        /*000e*/ 	.short	(.L_469 - .L_468)
	.align		4
.L_468:
        /*0010*/ 	.word	index@(.nv.constant0.cast_n_2049_to_2176__kernel)
        /*0014*/ 	.short	0x0160
        /*0016*/ 	.short	0x0018


	//----- nvinfo : EIATTR_CBANK_PARAM_SIZE
	.align		4
.L_469:
        /*0018*/ 	.byte	0x03, 0x19
        /*001a*/ 	.short	0x0018


	//----- nvinfo : EIATTR_KPARAM_INFO
	.align		4
        /*001c*/ 	.byte	0x04, 0x17
        /*001e*/ 	.short	(.L_471 - .L_470)
.L_470:
        /*0020*/ 	.word	0x00000000
        /*0024*/ 	.short	0x0002
        /*0026*/ 	.short	0x0010
        /*0028*/ 	.byte	0x00, 0xf0, 0x21, 0x00


	//----- nvinfo : EIATTR_KPARAM_INFO
	.align		4
.L_471:
        /*002c*/ 	.byte	0x04, 0x17
        /*002e*/ 	.short	(.L_473 - .L_472)
.L_472:
        /*0030*/ 	.word	0x00000000
        /*0034*/ 	.short	0x0001
        /*0036*/ 	.short	0x0008
        /*0038*/ 	.byte	0x00, 0xf0, 0x21, 0x00


	//----- nvinfo : EIATTR_KPARAM_INFO
	.align		4
.L_473:
        /*003c*/ 	.byte	0x04, 0x17
        /*003e*/ 	.short	(.L_475 - .L_474)
.L_474:
        /*0040*/ 	.word	0x00000000
        /*0044*/ 	.short	0x0000
        /*0046*/ 	.short	0x0000
        /*0048*/ 	.byte	0x00, 0xf0, 0x21, 0x00


	//----- nvinfo : EIATTR_MAXREG_COUNT
	.align		4
.L_475:
        /*004c*/ 	.byte	0x03, 0x1b
        /*004e*/ 	.short	0x00ff


	//----- nvinfo : EIATTR_EXIT_INSTR_OFFSETS
	.align		4
        /*0050*/ 	.byte	0x04, 0x1c
        /*0052*/ 	.short	(.L_477 - .L_476)


	//   ....[0]....
.L_476:
        /*0054*/ 	.word	0x000001c0


	//   ....[1]....
        /*0058*/ 	.word	0x00000720


	//   ....[2]....
        /*005c*/ 	.word	0x00000a40


	//----- nvinfo : EIATTR_MAX_THREADS
	.align		4
.L_477:
        /*0060*/ 	.byte	0x04, 0x05
        /*0062*/ 	.short	(.L_479 - .L_478)
.L_478:
        /*0064*/ 	.word	0x00000100
        /*0068*/ 	.word	0x00000001
        /*006c*/ 	.word	0x00000001
.L_479:


//--------------------- .nv.info.cast_n_1921_to_2048__kernel --------------------------
	.section	.nv.info.cast_n_1921_to_2048__kernel,"",@"SHT_CUDA_INFO"
	.align	4


	//----- nvinfo : EIATTR_CUDA_API_VERSION
	.align		4
        /*0000*/ 	.byte	0x04, 0x37
        /*0002*/ 	.short	(.L_481 - .L_480)
.L_480:
        /*0004*/ 	.word	0x00000076


	//----- nvinfo : EIATTR_SW2861232_WAR
	.align		4
.L_481:
        /*0008*/ 	.byte	0x01, 0x35
	.zero		2


	//----- nvinfo : EIATTR_PARAM_CBANK
	.align		4
        /*000c*/ 	.byte	0x04, 0x0a
        /*000e*/ 	.short	(.L_483 - .L_482)
	.align		4
.L_482:
        /*0010*/ 	.word	index@(.nv.constant0.cast_n_1921_to_2048__kernel)
        /*0014*/ 	.short	0x0160
        /*0016*/ 	.short	0x0018


	//----- nvinfo : EIATTR_CBANK_PARAM_SIZE
	.align		4
.L_483:
        /*0018*/ 	.byte	0x03, 0x19
        /*001a*/ 	.short	0x0018


	//----- nvinfo : EIATTR_KPARAM_INFO
	.align		4
        /*001c*/ 	.byte	0x04, 0x17
        /*001e*/ 	.short	(.L_485 - .L_484)
.L_484:
        /*0020*/ 	.word	0x00000000
        /*0024*/ 	.short	0x0002
        /*0026*/ 	.short	0x0010
        /*0028*/ 	.byte	0x00, 0xf0, 0x21, 0x00


	//----- nvinfo : EIATTR_KPARAM_INFO
	.align		4
.L_485:
        /*002c*/ 	.byte	0x04, 0x17
        /*002e*/ 	.short	(.L_487 - .L_486)
.L_486:
        /*0030*/ 	.word	0x00000000
        /*0034*/ 	.short	0x0001
        /*0036*/ 	.short	0x0008
        /*0038*/ 	.byte	0x00, 0xf0, 0x21, 0x00


	//----- nvinfo : EIATTR_KPARAM_INFO
	.align		4
.L_487:
        /*003c*/ 	.byte	0x04, 0x17
        /*003e*/ 	.short	(.L_489 - .L_488)
.L_488:
        /*0040*/ 	.word	0x00000000
        /*0044*/ 	.short	0x0000
        /*0046*/ 	.short	0x0000
        /*0048*/ 	.byte	0x00, 0xf0, 0x21, 0x00


	//----- nvinfo : EIATTR_MAXREG_COUNT
	.align		4
.L_489:
        /*004c*/ 	.byte	0x03, 0x1b
        /*004e*/ 	.short	0x00ff


	//----- nvinfo : EIATTR_EXIT_INSTR_OFFSETS
	.align		4
        /*0050*/ 	.byte	0x04, 0x1c
        /*0052*/ 	.short	(.L_491 - .L_490)


	//   ....[0]....
.L_490:
        /*0054*/ 	.word	0x00000070


	//   ....[1]....
        /*0058*/ 	.word	0x00000670


	//   ....[2]....
        /*005c*/ 	.word	0x00000990


	//----- nvinfo : EIATTR_MAX_THREADS
	.align		4
.L_491:
        /*0060*/ 	.byte	0x04, 0x05
        /*0062*/ 	.short	(.L_493 - .L_492)
.L_492:
        /*0064*/ 	.word	0x00000100
        /*0068*/ 	.word	0x00000001
        /*006c*/ 	.word	0x00000001
.L_493:


//--------------------- .nv.info.cast_n_1793_to_1920__kernel --------------------------
	.section	.nv.info.cast_n_1793_to_1920__kernel,"",@"SHT_CUDA_INFO"
	.align	4


	//----- nvinfo : EIATTR_CUDA_API_VERSION
	.align		4
        /*0000*/ 	.byte	0x04, 0x37
        /*0002*/ 	.short	(.L_495 - .L_494)
.L_494:
        /*0004*/ 	.word	0x00000076


	//----- nvinfo : EIATTR_SW2861232_WAR
	.align		4
.L_495:
        /*0008*/ 	.byte	0x01, 0x35
	.zero		2


	//----- nvinfo : EIATTR_PARAM_CBANK
	.align		4
        /*000c*/ 	.byte	0x04, 0x0a
        /*000e*/ 	.short	(.L_497 - .L_496)
	.align		4
.L_496:
        /*0010*/ 	.word	index@(.nv.constant0.cast_n_1793_to_1920__kernel)
        /*0014*/ 	.short	0x0160
        /*0016*/ 	.short	0x0018


	//----- nvinfo : EIATTR_CBANK_PARAM_SIZE
	.align		4
.L_497:
        /*0018*/ 	.byte	0x03, 0x19
        /*001a*/ 	.short	0x0018


	//----- nvinfo : EIATTR_KPARAM_INFO
	.align		4
        /*001c*/ 	.byte	0x04, 0x17
        /*001e*/ 	.short	(.L_499 - .L_498)
.L_498:
        /*0020*/ 	.word	0x00000000
        /*0024*/ 	.short	0x0002
        /*0026*/ 	.short	0x0010
        /*0028*/ 	.byte	0x00, 0xf0, 0x21, 0x00


	//----- nvinfo : EIATTR_KPARAM_INFO
	.align		4
.L_499:
        /*002c*/ 	.byte	0x04, 0x17
        /*002e*/ 	.short	(.L_501 - .L_500)
.L_500:
        /*0030*/ 	.word	0x00000000
        /*0034*/ 	.short	0x0001
        /*0036*/ 	.short	0x0008
        /*0038*/ 	.byte	0x00, 0xf0, 0x21, 0x00


	//----- nvinfo : EIATTR_KPARAM_INFO
	.align		4
.L_501:
        /*003c*/ 	.byte	0x04, 0x17
        /*003e*/ 	.short	(.L_503 - .L_502)
.L_502:
        /*0040*/ 	.word	0x00000000
        /*0044*/ 	.short	0x0000
        /*0046*/ 	.short	0x0000
        /*0048*/ 	.byte	0x00, 0xf0, 0x21, 0x00


	//----- nvinfo : EIATTR_MAXREG_COUNT
	.align		4
.L_503:
        /*004c*/ 	.byte	0x03, 0x1b
        /*004e*/ 	.short	0x00ff


	//----- nvinfo : EIATTR_EXIT_INSTR_OFFSETS
	.align		4
        /*0050*/ 	.byte	0x04, 0x1c
        /*0052*/ 	.short	(.L_505 - .L_504)


	//   ....[0]....
.L_504:
        /*0054*/ 	.word	0x000001e0


	//   ....[1]....
        /*0058*/ 	.word	0x000006c0


	//   ....[2]....
        /*005c*/ 	.word	0x00000790


	//   ....[3]....
        /*0060*/ 	.word	0x000008c0


	//----- nvinfo : EIATTR_MAX_THREADS
	.align		4
.L_505:
        /*0064*/ 	.byte	0x04, 0x05
        /*0066*/ 	.short	(.L_507 - .L_506)
.L_506:
        /*0068*/ 	.word	0x00000100
        /*006c*/ 	.word	0x00000001
        /*0070*/ 	.word	0x00000001
.L_507:


//--------------------- .nv.info.cast_n_1665_to_1792__kernel --------------------------
	.section	.nv.info.cast_n_1665_to_1792__kernel,"",@"SHT_CUDA_INFO"
	.align	4


	//----- nvinfo : EIATTR_CUDA_API_VERSION
	.align		4
        /*0000*/ 	.byte	0x04, 0x37
        /*0002*/ 	.short	(.L_509 - .L_508)
.L_508:
        /*0004*/ 	.word	0x00000076


	//----- nvinfo : EIATTR_SW2861232_WAR
	.align		4
.L_509:
        /*0008*/ 	.byte	0x01, 0x35
	.zero		2


	//----- nvinfo : EIATTR_PARAM_CBANK
	.align		4
        /*000c*/ 	.byte	0x04, 0x0a
        /*000e*/ 	.short	(.L_511 - .L_510)
	.align		4
.L_510:
        /*0010*/ 	.word	index@(.nv.constant0.cast_n_1665_to_1792__kernel)
        /*0014*/ 	.short	0x0160
        /*0016*/ 	.short	0x0018


	//----- nvinfo : EIATTR_CBANK_PARAM_SIZE
	.align		4
.L_511:
        /*0018*/ 	.byte	0x03, 0x19
        /*001a*/ 	.short	0x0018


	//----- nvinfo : EIATTR_KPARAM_INFO
	.align		4
        /*001c*/ 	.byte	0x04, 0x17
        /*001e*/ 	.short	(.L_513 - .L_512)
.L_512:
        /*0020*/ 	.word	0x00000000
        /*0024*/ 	.short	0x0002
        /*0026*/ 	.short	0x0010
        /*0028*/ 	.byte	0x00, 0xf0, 0x21, 0x00


	//----- nvinfo : EIATTR_KPARAM_INFO
	.align		4
.L_513:
        /*002c*/ 	.byte	0x04, 0x17
        /*002e*/ 	.short	(.L_515 - .L_514)
.L_514:
        /*0030*/ 	.word	0x00000000
        /*0034*/ 	.short	0x0001
        /*0036*/ 	.short	0x0008
        /*0038*/ 	.byte	0x00, 0xf0, 0x21, 0x00


	//----- nvinfo : EIATTR_KPARAM_INFO
	.align		4
.L_515:
        /*003c*/ 	.byte	0x04, 0x17
        /*003e*/ 	.short	(.L_517 - .L_516)
.L_516:
        /*0040*/ 	.word	0x00000000
        /*0044*/ 	.short	0x0000
        /*0046*/ 	.short	0x0000
        /*0048*/ 	.byte	0x00, 0xf0, 0x21, 0x00


	//----- nvinfo : EIATTR_MAXREG_COUNT
	.align		4
.L_517:
        /*004c*/ 	.byte	0x03, 0x1b
        /*004e*/ 	.short	0x00ff


	//----- nvinfo : EIATTR_EXIT_INSTR_OFFSETS
	.align		4
        /*0050*/ 	.byte	0x04, 0x1c
        /*0052*/ 	.short	(.L_519 - .L_518)


	//   ....[0]....
.L_518:
        /*0054*/ 	.word	0x000001c0


	//   ....[1]....
        /*0058*/ 	.word	0x000006a0


	//   ....[2]....
        /*005c*/ 	.word	0x00000770


	//   ....[3]....
        /*0060*/ 	.word	0x000008a0


	//----- nvinfo : EIATTR_MAX_THREADS
	.align		4
.L_519:
        /*0064*/ 	.byte	0x04, 0x05
        /*0066*/ 	.short	(.L_521 - .L_520)
.L_520:
        /*0068*/ 	.word	0x00000100
        /*006c*/ 	.word	0x00000001
        /*0070*/ 	.word	0x00000001
.L_521:


//--------------------- .nv.info.cast_n_1537_to_1664__kernel --------------------------
	.section	.nv.info.cast_n_1537_to_1664__kernel,"",@"SHT_CUDA_INFO"
	.align	4


	//----- nvinfo : EIATTR_CUDA_API_VERSION
	.align		4
        /*0000*/ 	.byte	0x04, 0x37
        /*0002*/ 	.short	(.L_523 - .L_522)
.L_522:
        /*0004*/ 	.word	0x00000076


	//----- nvinfo : EIATTR_SW2861232_WAR
	.align		4
.L_523:
        /*0008*/ 	.byte	0x01, 0x35
	.zero		2


	//----- nvinfo : EIATTR_PARAM_CBANK
	.align		4
        /*000c*/ 	.byte	0x04, 0x0a
        /*000e*/ 	.short	(.L_525 - .L_524)
	.align		4
.L_524:
        /*0010*/ 	.word	index@(.nv.constant0.cast_n_1537_to_1664__kernel)
        /*0014*/ 	.short	0x0160
        /*0016*/ 	.short	0x0018


	//----- nvinfo : EIATTR_CBANK_PARAM_SIZE
	.align		4
.L_525:
        /*0018*/ 	.byte	0x03, 0x19
        /*001a*/ 	.short	0x0018


	//----- nvinfo : EIATTR_KPARAM_INFO
	.align		4
        /*001c*/ 	.byte	0x04, 0x17
        /*001e*/ 	.short	(.L_527 - .L_526)
.L_526:
        /*0020*/ 	.word	0x00000000
        /*0024*/ 	.short	0x0002
        /*0026*/ 	.short	0x0010
        /*0028*/ 	.byte	0x00, 0xf0, 0x21, 0x00


	//----- nvinfo : EIATTR_KPARAM_INFO
	.align		4
.L_527:
        /*002c*/ 	.byte	0x04, 0x17
        /*002e*/ 	.short	(.L_529 - .L_528)
.L_528:
        /*0030*/ 	.word	0x00000000
        /*0034*/ 	.short	0x0001
        /*0036*/ 	.short	0x0008
        /*0038*/ 	.byte	0x00, 0xf0, 0x21, 0x00


	//----- nvinfo : EIATTR_KPARAM_INFO
	.align		4
.L_529:
        /*003c*/ 	.byte	0x04, 0x17
        /*003e*/ 	.short	(.L_531 - .L_530)
.L_530:
        /*0040*/ 	.word	0x00000000
        /*0044*/ 	.short	0x0000
        /*0046*/ 	.short	0x0000
        /*0048*/ 	.byte	0x00, 0xf0, 0x21, 0x00


	//----- nvinfo : EIATTR_MAXREG_COUNT
	.align		4
.L_531:
        /*004c*/ 	.byte	0x03, 0x1b
        /*004e*/ 	.short	0x00ff


	//----- nvinfo : EIATTR_EXIT_INSTR_OFFSETS
	.align		4
        /*0050*/ 	.byte	0x04, 0x1c
        /*0052*/ 	.short	(.L_533 - .L_532)


	//   ....[0]....
.L_532:
        /*0054*/ 	.word	0x000001c0


	//   ....[1]....
        /*0058*/ 	.word	0x000006a0


	//   ....[2]....
        /*005c*/ 	.word	0x00000770


	//   ....[3]....
        /*0060*/ 	.word	0x000008a0


	//----- nvinfo : EIATTR_MAX_THREADS
	.align		4
.L_533:
        /*0064*/ 	.byte	0x04, 0x05
        /*0066*/ 	.short	(.L_535 - .L_534)
.L_534:
        /*0068*/ 	.word	0x00000100
        /*006c*/ 	.word	0x00000001
        /*0070*/ 	.word	0x00000001
.L_535:


//--------------------- .nv.info.cast_n_1409_to_1536__kernel --------------------------
	.section	.nv.info.cast_n_1409_to_1536__kernel,"",@"SHT_CUDA_INFO"
	.align	4


	//----- nvinfo : EIATTR_CUDA_API_VERSION
	.align		4
        /*0000*/ 	.byte	0x04, 0x37
        /*0002*/ 	.short	(.L_537 - .L_536)
.L_536:
        /*0004*/ 	.word	0x00000076


	//----- nvinfo : EIATTR_SW2861232_WAR
	.align		4
.L_537:
        /*0008*/ 	.byte	0x01, 0x35
	.zero		2


	//----- nvinfo : EIATTR_PARAM_CBANK
	.align		4
        /*000c*/ 	.byte	0x04, 0x0a
        /*000e*/ 	.short	(.L_539 - .L_538)
	.align		4
.L_538:
        /*0010*/ 	.word	index@(.nv.constant0.cast_n_1409_to_1536__kernel)
        /*0014*/ 	.short	0x0160
        /*0016*/ 	.short	0x0018


	//----- nvinfo : EIATTR_CBANK_PARAM_SIZE
	.align		4
.L_539:
        /*0018*/ 	.byte	0x03, 0x19
        /*001a*/ 	.short	0x0018


	//----- nvinfo : EIATTR_KPARAM_INFO
	.align		4
        /*001c*/ 	.byte	0x04, 0x17
        /*001e*/ 	.short	(.L_541 - .L_540)
.L_540:
        /*0020*/ 	.word	0x00000000
        /*0024*/ 	.short	0x0002
        /*0026*/ 	.short	0x0010
        /*0028*/ 	.byte	0x00, 0xf0, 0x21, 0x00


	//----- nvinfo : EIATTR_KPARAM_INFO
	.align		4
.L_541:
        /*002c*/ 	.byte	0x04, 0x17
        /*002e*/ 	.short	(.L_543 - .L_542)
.L_542:
        /*0030*/ 	.word	0x00000000
        /*0034*/ 	.short	0x0001
        /*0036*/ 	.short	0x0008
        /*0038*/ 	.byte	0x00, 0xf0, 0x21, 0x00


	//----- nvinfo : EIATTR_KPARAM_INFO
	.align		4
.L_543:
        /*003c*/ 	.byte	0x04, 0x17
        /*003e*/ 	.short	(.L_545 - .L_544)
.L_544:
        /*0040*/ 	.word	0x00000000
        /*0044*/ 	.short	0x0000
        /*0046*/ 	.short	0x0000
        /*0048*/ 	.byte	0x00, 0xf0, 0x21, 0x00


	//----- nvinfo : EIATTR_MAXREG_COUNT
	.align		4
.L_545:
        /*004c*/ 	.byte	0x03, 0x1b
        /*004e*/ 	.short	0x00ff


	//----- nvinfo : EIATTR_EXIT_INSTR_OFFSETS
	.align		4
        /*0050*/ 	.byte	0x04, 0x1c
        /*0052*/ 	.short	(.L_547 - .L_546)


	//   ....[0]....
.L_546:
        /*0054*/ 	.word	0x000001c0


	//   ....[1]....
        /*0058*/ 	.word	0x00000720


	//   ....[2]....
        /*005c*/ 	.word	0x00000a40


	//----- nvinfo : EIATTR_MAX_THREADS
	.align		4
.L_547:
        /*0060*/ 	.byte	0x04, 0x05
        /*0062*/ 	.short	(.L_549 - .L_548)
.L_548:
        /*0064*/ 	.word	0x00000100
        /*0068*/ 	.word	0x00000001
        /*006c*/ 	.word	0x00000001
.L_549:


//--------------------- .nv.info.cast_n_1281_to_1408__kernel --------------------------
	.section	.nv.info.cast_n_1281_to_1408__kernel,"",@"SHT_CUDA_INFO"
	.align	4


	//----- nvinfo : EIATTR_CUDA_API_VERSION
	.align		4
        /*0000*/ 	.byte	0x04, 0x37
        /*0002*/ 	.short	(.L_551 - .L_550)
.L_550:
        /*0004*/ 	.word	0x00000076


	//----- nvinfo : EIATTR_SW2861232_WAR
	.align		4
.L_551:
        /*0008*/ 	.byte	0x01, 0x35
	.zero		2


	//----- nvinfo : EIATTR_PARAM_CBANK
	.align		4
        /*000c*/ 	.byte	0x04, 0x0a
        /*000e*/ 	.short	(.L_553 - .L_552)
	.align		4
.L_552:
        /*0010*/ 	.word	index@(.nv.constant0.cast_n_1281_to_1408__kernel)
        /*0014*/ 	.short	0x0160
        /*0016*/ 	.short	0x0018


	//----- nvinfo : EIATTR_CBANK_PARAM_SIZE
	.align		4
.L_553:
        /*0018*/ 	.byte	0x03, 0x19
        /*001a*/ 	.short	0x0018


	//----- nvinfo : EIATTR_KPARAM_INFO
	.align		4
        /*001c*/ 	.byte	0x04, 0x17
        /*001e*/ 	.short	(.L_555 - .L_554)
.L_554:
        /*0020*/ 	.word	0x00000000
        /*0024*/ 	.short	0x0002
        /*0026*/ 	.short	0x0010
        /*0028*/ 	.byte	0x00, 0xf0, 0x21, 0x00


	//----- nvinfo : EIATTR_KPARAM_INFO
	.align		4
.L_555:
        /*002c*/ 	.byte	0x04, 0x17
        /*002e*/ 	.short	(.L_557 - .L_556)
.L_556:
        /*0030*/ 	.word	0x00000000
        /*0034*/ 	.short	0x0001
        /*0036*/ 	.short	0x0008
        /*0038*/ 	.byte	0x00, 0xf0, 0x21, 0x00


	//----- nvinfo : EIATTR_KPARAM_INFO
	.align		4
.L_557:
        /*003c*/ 	.byte	0x04, 0x17
        /*003e*/ 	.short	(.L_559 - .L_558)
.L_558:
        /*0040*/ 	.word	0x00000000
        /*0044*/ 	.short	0x0000
        /*0046*/ 	.short	0x0000
        /*0048*/ 	.byte	0x00, 0xf0, 0x21, 0x00


	//----- nvinfo : EIATTR_MAXREG_COUNT
	.align		4
.L_559:
        /*004c*/ 	.byte	0x03, 0x1b
        /*004e*/ 	.short	0x00ff


	//----- nvinfo : EIATTR_EXIT_INSTR_OFFSETS
	.align		4
        /*0050*/ 	.byte	0x04, 0x1c
        /*0052*/ 	.short	(.L_561 - .L_560)


	//   ....[0]....
.L_560:
        /*0054*/ 	.word	0x000001c0


	//   ....[1]....
        /*0058*/ 	.word	0x00000720


	//   ....[2]....
        /*005c*/ 	.word	0x00000a40


	//----- nvinfo : EIATTR_MAX_THREADS
	.align		4
.L_561:
        /*0060*/ 	.byte	0x04, 0x05
        /*0062*/ 	.short	(.L_563 - .L_562)
.L_562:
        /*0064*/ 	.word	0x00000100
        /*0068*/ 	.word	0x00000001
        /*006c*/ 	.word	0x00000001
.L_563:


//--------------------- .nv.info.cast_n_1153_to_1280__kernel --------------------------
	.section	.nv.info.cast_n_1153_to_1280__kernel,"",@"SHT_CUDA_INFO"
	.align	4


	//----- nvinfo : EIATTR_CUDA_API_VERSION
	.align		4
        /*0000*/ 	.byte	0x04, 0x37
        /*0002*/ 	.short	(.L_565 - .L_564)
.L_564:
        /*0004*/ 	.word	0x00000076


	//----- nvinfo : EIATTR_SW2861232_WAR
	.align		4
.L_565:
        /*0008*/ 	.byte	0x01, 0x35
	.zero		2


	//----- nvinfo : EIATTR_PARAM_CBANK
	.align		4
        /*000c*/ 	.byte	0x04, 0x0a
        /*000e*/ 	.short	(.L_567 - .L_566)
	.align		4
.L_566:
        /*0010*/ 	.word	index@(.nv.constant0.cast_n_1153_to_1280__kernel)
        /*0014*/ 	.short	0x0160
        /*0016*/ 	.short	0x0018


	//----- nvinfo : EIATTR_CBANK_PARAM_SIZE
	.align		4
.L_567:
        /*0018*/ 	.byte	0x03, 0x19
        /*001a*/ 	.short	0x0018


	//----- nvinfo : EIATTR_KPARAM_INFO
	.align		4
        /*001c*/ 	.byte	0x04, 0x17
        /*001e*/ 	.short	(.L_569 - .L_568)
.L_568:
        /*0020*/ 	.word	0x00000000
        /*0024*/ 	.short	0x0002
        /*0026*/ 	.short	0x0010
        /*0028*/ 	.byte	0x00, 0xf0, 0x21, 0x00


	//----- nvinfo : EIATTR_KPARAM_INFO
	.align		4
.L_569:
        /*002c*/ 	.byte	0x04, 0x17
        /*002e*/ 	.short	(.L_571 - .L_570)
.L_570:
        /*0030*/ 	.word	0x00000000
        /*0034*/ 	.short	0x0001
        /*0036*/ 	.short	0x0008
        /*0038*/ 	.byte	0x00, 0xf0, 0x21, 0x00


	//----- nvinfo : EIATTR_KPARAM_INFO
	.align		4
.L_571:
        /*003c*/ 	.byte	0x04, 0x17
        /*003e*/ 	.short	(.L_573 - .L_572)
.L_572:
        /*0040*/ 	.word	0x00000000
        /*0044*/ 	.short	0x0000
        /*0046*/ 	.short	0x0000
        /*0048*/ 	.byte	0x00, 0xf0, 0x21, 0x00


	//----- nvinfo : EIATTR_MAXREG_COUNT
	.align		4
.L_573:
        /*004c*/ 	.byte	0x03, 0x1b
        /*004e*/ 	.short	0x00ff


	//----- nvinfo : EIATTR_EXIT_INSTR_OFFSETS
	.align		4
        /*0050*/ 	.byte	0x04, 0x1c
        /*0052*/ 	.short	(.L_575 - .L_574)


	//   ....[0]....
.L_574:
        /*0054*/ 	.word	0x000001c0


	//   ....[1]....
        /*0058*/ 	.word	0x00000720


	//   ....[2]....
        /*005c*/ 	.word	0x00000a40


	//----- nvinfo : EIATTR_MAX_THREADS
	.align		4
.L_575:
        /*0060*/ 	.byte	0x04, 0x05
        /*0062*/ 	.short	(.L_577 - .L_576)
.L_576:
        /*0064*/ 	.word	0x00000100
        /*0068*/ 	.word	0x00000001
        /*006c*/ 	.word	0x00000001
.L_577:


//--------------------- .nv.info.cast_n_1025_to_1152__kernel --------------------------
	.section	.nv.info.cast_n_1025_to_1152__kernel,"",@"SHT_CUDA_INFO"
	.align	4


	//----- nvinfo : EIATTR_CUDA_API_VERSION
	.align		4
        /*0000*/ 	.byte	0x04, 0x37
        /*0002*/ 	.short	(.L_579 - .L_578)
.L_578:
        /*0004*/ 	.word	0x00000076


	//----- nvinfo : EIATTR_SW2861232_WAR
	.align		4
.L_579:
        /*0008*/ 	.byte	0x01, 0x35
	.zero		2


	//----- nvinfo : EIATTR_PARAM_CBANK
	.align		4
        /*000c*/ 	.byte	0x04, 0x0a
        /*000e*/ 	.short	(.L_581 - .L_580)
	.align		4
.L_580:
        /*0010*/ 	.word	index@(.nv.constant0.cast_n_1025_to_1152__kernel)
        /*0014*/ 	.short	0x0160
        /*0016*/ 	.short	0x0018


	//----- nvinfo : EIATTR_CBANK_PARAM_SIZE
	.align		4
.L_581:
        /*0018*/ 	.byte	0x03, 0x19
        /*001a*/ 	.short	0x0018


	//----- nvinfo : EIATTR_KPARAM_INFO
	.align		4
        /*001c*/ 	.byte	0x04, 0x17
        /*001e*/ 	.short	(.L_583 - .L_582)
.L_582:
        /*0020*/ 	.word	0x00000000
        /*0024*/ 	.short	0x0002
        /*0026*/ 	.short	0x0010
        /*0028*/ 	.byte	0x00, 0xf0, 0x21, 0x00


	//----- nvinfo : EIATTR_KPARAM_INFO
	.align		4
.L_583:
        /*002c*/ 	.byte	0x04, 0x17
        /*002e*/ 	.short	(.L_585 - .L_584)
.L_584:
        /*0030*/ 	.word	0x00000000
        /*0034*/ 	.short	0x0001
        /*0036*/ 	.short	0x0008
        /*0038*/ 	.byte	0x00, 0xf0, 0x21, 0x00


	//----- nvinfo : EIATTR_KPARAM_INFO
	.align		4
.L_585:
        /*003c*/ 	.byte	0x04, 0x17
        /*003e*/ 	.short	(.L_587 - .L_586)
.L_586:
        /*0040*/ 	.word	0x00000000
        /*0044*/ 	.short	0x0000
        /*0046*/ 	.short	0x0000
        /*0048*/ 	.byte	0x00, 0xf0, 0x21, 0x00


	//----- nvinfo : EIATTR_MAXREG_COUNT
	.align		4
.L_587:
        /*004c*/ 	.byte	0x03, 0x1b
        /*004e*/ 	.short	0x00ff


	//----- nvinfo : EIATTR_EXIT_INSTR_OFFSETS
	.align		4
        /*0050*/ 	.byte	0x04, 0x1c
        /*0052*/ 	.short	(.L_589 - .L_588)


	//   ....[0]....
.L_588:
        /*0054*/ 	.word	0x000001c0


	//   ....[1]....
        /*0058*/ 	.word	0x00000720


	//   ....[2]....
        /*005c*/ 	.word	0x00000a40


	//----- nvinfo : EIATTR_MAX_THREADS
	.align		4
.L_589:
        /*0060*/ 	.byte	0x04, 0x05
        /*0062*/ 	.short	(.L_591 - .L_590)
.L_590:
        /*0064*/ 	.word	0x00000100
        /*0068*/ 	.word	0x00000001
        /*006c*/ 	.word	0x00000001
.L_591:


//--------------------- .nv.info.cast_n_897_to_1024__kernel --------------------------
	.section	.nv.info.cast_n_897_to_1024__kernel,"",@"SHT_CUDA_INFO"
	.align	4


	//----- nvinfo : EIATTR_CUDA_API_VERSION
	.align		4
        /*0000*/ 	.byte	0x04, 0x37
        /*0002*/ 	.short	(.L_593 - .L_592)
.L_592:
        /*0004*/ 	.word	0x00000076


	//----- nvinfo : EIATTR_SW2861232_WAR
	.align		4
.L_593:
        /*0008*/ 	.byte	0x01, 0x35
	.zero		2


	//----- nvinfo : EIATTR_PARAM_CBANK
	.align		4
        /*000c*/ 	.byte	0x04, 0x0a
        /*000e*/ 	.short	(.L_595 - .L_594)
	.align		4
.L_594:
        /*0010*/ 	.word	index@(.nv.constant0.cast_n_897_to_1024__kernel)
        /*0014*/ 	.short	0x0160
        /*0016*/ 	.short	0x0018


	//----- nvinfo : EIATTR_CBANK_PARAM_SIZE
	.align		4
.L_595:
        /*0018*/ 	.byte	0x03, 0x19
        /*001a*/ 	.short	0x0018


	//----- nvinfo : EIATTR_KPARAM_INFO
	.align		4
        /*001c*/ 	.byte	0x04, 0x17
        /*001e*/ 	.short	(.L_597 - .L_596)
.L_596:
        /*0020*/ 	.word	0x00000000
        /*0024*/ 	.short	0x0002
        /*0026*/ 	.short	0x0010
        /*0028*/ 	.byte	0x00, 0xf0, 0x21, 0x00


	//----- nvinfo : EIATTR_KPARAM_INFO
	.align		4
.L_597:
        /*002c*/ 	.byte	0x04, 0x17
        /*002e*/ 	.short	(.L_599 - .L_598)
.L_598:
        /*0030*/ 	.word	0x00000000
        /*0034*/ 	.short	0x0001
        /*0036*/ 	.short	0x0008
        /*0038*/ 	.byte	0x00, 0xf0, 0x21, 0x00


	//----- nvinfo : EIATTR_KPARAM_INFO
	.align		4
.L_599:
        /*003c*/ 	.byte	0x04, 0x17
        /*003e*/ 	.short	(.L_601 - .L_600)
.L_600:
        /*0040*/ 	.word	0x00000000
        /*0044*/ 	.short	0x0000
        /*0046*/ 	.short	0x0000
        /*0048*/ 	.byte	0x00, 0xf0, 0x21, 0x00


	//----- nvinfo : EIATTR_MAXREG_COUNT
	.align		4
.L_601:
        /*004c*/ 	.byte	0x03, 0x1b
        /*004e*/ 	.short	0x00ff


	//----- nvinfo : EIATTR_EXIT_INSTR_OFFSETS
	.align		4
        /*0050*/ 	.byte	0x04, 0x1c
        /*0052*/ 	.short	(.L_603 - .L_602)


	//   ....[0]....
.L_602:
        /*0054*/ 	.word	0x00000070


	//   ....[1]....
        /*0058*/ 	.word	0x00000670


	//   ....[2]....
        /*005c*/ 	.word	0x00000990


	//----- nvinfo : EIATTR_MAX_THREADS
	.align		4
.L_603:
        /*0060*/ 	.byte	0x04, 0x05
        /*0062*/ 	.short	(.L_605 - .L_604)
.L_604:
        /*0064*/ 	.word	0x00000100
        /*0068*/ 	.word	0x00000001
        /*006c*/ 	.word	0x00000001
.L_605:


//--------------------- .nv.info.cast_n_769_to_896__kernel --------------------------
	.section	.nv.info.cast_n_769_to_896__kernel,"",@"SHT_CUDA_INFO"
	.align	4


	//----- nvinfo : EIATTR_CUDA_API_VERSION
	.align		4
        /*0000*/ 	.byte	0x04, 0x37
        /*0002*/ 	.short	(.L_607 - .L_606)
.L_606:
        /*0004*/ 	.word	0x00000076


	//----- nvinfo : EIATTR_SW2861232_WAR
	.align		4
.L_607:
        /*0008*/ 	.byte	0x01, 0x35
	.zero		2


	//----- nvinfo : EIATTR_PARAM_CBANK
	.align		4
        /*000c*/ 	.byte	0x04, 0x0a
        /*000e*/ 	.short	(.L_609 - .L_608)
	.align		4
.L_608:
        /*0010*/ 	.word	index@(.nv.constant0.cast_n_769_to_896__kernel)
        /*0014*/ 	.short	0x0160
        /*0016*/ 	.short	0x0018


	//----- nvinfo : EIATTR_CBANK_PARAM_SIZE
	.align		4
.L_609:
        /*0018*/ 	.byte	0x03, 0x19
        /*001a*/ 	.short	0x0018


	//----- nvinfo : EIATTR_KPARAM_INFO
	.align		4
        /*001c*/ 	.byte	0x04, 0x17
        /*001e*/ 	.short	(.L_611 - .L_610)
.L_610:
        /*0020*/ 	.word	0x00000000
        /*0024*/ 	.short	0x0002
        /*0026*/ 	.short	0x0010
        /*0028*/ 	.byte	0x00, 0xf0, 0x21, 0x00


	//----- nvinfo : EIATTR_KPARAM_INFO
	.align		4
.L_611:
        /*002c*/ 	.byte	0x04, 0x17
        /*002e*/ 	.short	(.L_613 - .L_612)
.L_612:
        /*0030*/ 	.word	0x00000000
        /*0034*/ 	.short	0x0001
        /*0036*/ 	.short	0x0008
        /*0038*/ 	.byte	0x00, 0xf0, 0x21, 0x00


	//----- nvinfo : EIATTR_KPARAM_INFO
	.align		4
.L_613:
        /*003c*/ 	.byte	0x04, 0x17
        /*003e*/ 	.short	(.L_615 - .L_614)
.L_614:
        /*0040*/ 	.word	0x00000000
        /*0044*/ 	.short	0x0000
        /*0046*/ 	.short	0x0000
        /*0048*/ 	.byte	0x00, 0xf0, 0x21, 0x00


	//----- nvinfo : EIATTR_MAXREG_COUNT
	.align		4
.L_615:
        /*004c*/ 	.byte	0x03, 0x1b
        /*004e*/ 	.short	0x00ff


	//----- nvinfo : EIATTR_EXIT_INSTR_OFFSETS
	.align		4
        /*0050*/ 	.byte	0x04, 0x1c
        /*0052*/ 	.short	(.L_617 - .L_616)


	//   ....[0]....
.L_616:
        /*0054*/ 	.word	0x000001c0


	//   ....[1]....
        /*0058*/ 	.word	0x000006a0


	//   ....[2]....
        /*005c*/ 	.word	0x00000770


	//   ....[3]....
        /*0060*/ 	.word	0x000008a0


	//----- nvinfo : EIATTR_MAX_THREADS
	.align		4
.L_617:
        /*0064*/ 	.byte	0x04, 0x05
        /*0066*/ 	.short	(.L_619 - .L_618)
.L_618:
        /*0068*/ 	.word	0x00000100
        /*006c*/ 	.word	0x00000001
        /*0070*/ 	.word	0x00000001
.L_619:


//--------------------- .nv.info.cast_n_641_to_768__kernel --------------------------
	.section	.nv.info.cast_n_641_to_768__kernel,"",@"SHT_CUDA_INFO"
	.align	4


	//----- nvinfo : EIATTR_CUDA_API_VERSION
	.align		4
        /*0000*/ 	.byte	0x04, 0x37
        /*0002*/ 	.short	(.L_621 - .L_620)
.L_620:
        /*0004*/ 	.word	0x00000076


	//----- nvinfo : EIATTR_SW2861232_WAR
	.align		4
.L_621:
        /*0008*/ 	.byte	0x01, 0x35
	.zero		2


	//----- nvinfo : EIATTR_PARAM_CBANK
	.align		4
        /*000c*/ 	.byte	0x04, 0x0a
        /*000e*/ 	.short	(.L_623 - .L_622)
	.align		4
.L_622:
        /*0010*/ 	.word	index@(.nv.constant0.cast_n_641_to_768__kernel)
        /*0014*/ 	.short	0x0160
        /*0016*/ 	.short	0x0018


	//----- nvinfo : EIATTR_CBANK_PARAM_SIZE
	.align		4
.L_623:
        /*0018*/ 	.byte	0x03, 0x19
        /*001a*/ 	.short	0x0018


	//----- nvinfo : EIATTR_KPARAM_INFO
	.align		4
        /*001c*/ 	.byte	0x04, 0x17
        /*001e*/ 	.short	(.L_625 - .L_624)
.L_624:
        /*0020*/ 	.word	0x00000000
        /*0024*/ 	.short	0x0002
        /*0026*/ 	.short	0x0010
        /*0028*/ 	.byte	0x00, 0xf0, 0x21, 0x00


	//----- nvinfo : EIATTR_KPARAM_INFO
	.align		4
.L_625:
        /*002c*/ 	.byte	0x04, 0x17
        /*002e*/ 	.short	(.L_627 - .L_626)
.L_626:
        /*0030*/ 	.word	0x00000000
        /*0034*/ 	.short	0x0001
        /*0036*/ 	.short	0x0008
        /*0038*/ 	.byte	0x00, 0xf0, 0x21, 0x00


	//----- nvinfo : EIATTR_KPARAM_INFO
	.align		4
.L_627:
        /*003c*/ 	.byte	0x04, 0x17
        /*003e*/ 	.short	(.L_629 - .L_628)
.L_628:
        /*0040*/ 	.word	0x00000000
        /*0044*/ 	.short	0x0000
        /*0046*/ 	.short	0x0000
        /*0048*/ 	.byte	0x00, 0xf0, 0x21, 0x00


	//----- nvinfo : EIATTR_MAXREG_COUNT
	.align		4
.L_629:
        /*004c*/ 	.byte	0x03, 0x1b
        /*004e*/ 	.short	0x00ff


	//----- nvinfo : EIATTR_EXIT_INSTR_OFFSETS
	.align		4
        /*0050*/ 	.byte	0x04, 0x1c
        /*0052*/ 	.short	(.L_631 - .L_630)


	//   ....[0]....
.L_630:
        /*0054*/ 	.word	0x000001c0


	//   ....[1]....
        /*0058*/ 	.word	0x000006a0


	//   ....[2]....
        /*005c*/ 	.word	0x00000770


	//   ....[3]....
        /*0060*/ 	.word	0x000008a0


	//----- nvinfo : EIATTR_MAX_THREADS
	.align		4
.L_631:
        /*0064*/ 	.byte	0x04, 0x05
        /*0066*/ 	.short	(.L_633 - .L_632)
.L_632:
        /*0068*/ 	.word	0x00000100
        /*006c*/ 	.word	0x00000001
        /*0070*/ 	.word	0x00000001
.L_633:


//--------------------- .nv.info.cast_n_513_to_640__kernel --------------------------
	.section	.nv.info.cast_n_513_to_640__kernel,"",@"SHT_CUDA_INFO"
	.align	4


	//----- nvinfo : EIATTR_CUDA_API_VERSION
	.align		4
        /*0000*/ 	.byte	0x04, 0x37
        /*0002*/ 	.short	(.L_635 - .L_634)
.L_634:
        /*0004*/ 	.word	0x00000076


	//----- nvinfo : EIATTR_SW2861232_WAR
	.align		4
.L_635:
        /*0008*/ 	.byte	0x01, 0x35
	.zero		2


	//----- nvinfo : EIATTR_PARAM_CBANK
	.align		4
        /*000c*/ 	.byte	0x04, 0x0a
        /*000e*/ 	.short	(.L_637 - .L_636)
	.align		4
.L_636:
        /*0010*/ 	.word	index@(.nv.constant0.cast_n_513_to_640__kernel)
        /*0014*/ 	.short	0x0160
        /*0016*/ 	.short	0x0018


	//----- nvinfo : EIATTR_CBANK_PARAM_SIZE
	.align		4
.L_637:
        /*0018*/ 	.byte	0x03, 0x19
        /*001a*/ 	.short	0x0018


	//----- nvinfo : EIATTR_KPARAM_INFO
	.align		4
        /*001c*/ 	.byte	0x04, 0x17
        /*001e*/ 	.short	(.L_639 - .L_638)
.L_638:
        /*0020*/ 	.word	0x00000000
        /*0024*/ 	.short	0x0002
        /*0026*/ 	.short	0x0010
        /*0028*/ 	.byte	0x00, 0xf0, 0x21, 0x00


	//----- nvinfo : EIATTR_KPARAM_INFO
	.align		4
.L_639:
        /*002c*/ 	.byte	0x04, 0x17
        /*002e*/ 	.short	(.L_641 - .L_640)
.L_640:
        /*0030*/ 	.word	0x00000000
        /*0034*/ 	.short	0x0001
        /*0036*/ 	.short	0x0008
        /*0038*/ 	.byte	0x00, 0xf0, 0x21, 0x00


	//----- nvinfo : EIATTR_KPARAM_INFO
	.align		4
.L_641:
        /*003c*/ 	.byte	0x04, 0x17
        /*003e*/ 	.short	(.L_643 - .L_642)
.L_642:
        /*0040*/ 	.word	0x00000000
        /*0044*/ 	.short	0x0000
        /*0046*/ 	.short	0x0000
        /*0048*/ 	.byte	0x00, 0xf0, 0x21, 0x00


	//----- nvinfo : EIATTR_MAXREG_COUNT
	.align		4
.L_643:
        /*004c*/ 	.byte	0x03, 0x1b
        /*004e*/ 	.short	0x00ff


	//----- nvinfo : EIATTR_EXIT_INSTR_OFFSETS
	.align		4
        /*0050*/ 	.byte	0x04, 0x1c
        /*0052*/ 	.short	(.L_645 - .L_644)


	//   ....[0]....
.L_644:
        /*0054*/ 	.word	0x000001c0


	//   ....[1]....
        /*0058*/ 	.word	0x00000720


	//   ....[2]....
        /*005c*/ 	.word	0x00000a40


	//----- nvinfo : EIATTR_MAX_THREADS
	.align		4
.L_645:
        /*0060*/ 	.byte	0x04, 0x05
        /*0062*/ 	.short	(.L_647 - .L_646)
.L_646:
        /*0064*/ 	.word	0x00000100
        /*0068*/ 	.word	0x00000001
        /*006c*/ 	.word	0x00000001
.L_647:


//--------------------- .nv.info.cast_n_385_to_512__kernel --------------------------
	.section	.nv.info.cast_n_385_to_512__kernel,"",@"SHT_CUDA_INFO"
	.align	4


	//----- nvinfo : EIATTR_CUDA_API_VERSION
	.align		4
        /*0000*/ 	.byte	0x04, 0x37
        /*0002*/ 	.short	(.L_649 - .L_648)
.L_648:
        /*0004*/ 	.word	0x00000076


	//----- nvinfo : EIATTR_SW2861232_WAR
	.align		4
.L_649:
        /*0008*/ 	.byte	0x01, 0x35
	.zero		2


	//----- nvinfo : EIATTR_PARAM_CBANK
	.align		4
        /*000c*/ 	.byte	0x04, 0x0a
        /*000e*/ 	.short	(.L_651 - .L_650)
	.align		4
.L_650:
        /*0010*/ 	.word	index@(.nv.constant0.cast_n_385_to_512__kernel)
        /*0014*/ 	.short	0x0160
        /*0016*/ 	.short	0x0018


	//----- nvinfo : EIATTR_CBANK_PARAM_SIZE
	.align		4
.L_651:
        /*0018*/ 	.byte	0x03, 0x19
        /*001a*/ 	.short	0x0018


	//----- nvinfo : EIATTR_KPARAM_INFO
	.align		4
        /*001c*/ 	.byte	0x04, 0x17
        /*001e*/ 	.short	(.L_653 - .L_652)
.L_652:
        /*0020*/ 	.word	0x00000000
        /*0024*/ 	.short	0x0002
        /*0026*/ 	.short	0x0010
        /*0028*/ 	.byte	0x00, 0xf0, 0x21, 0x00


	//----- nvinfo : EIATTR_KPARAM_INFO
	.align		4
.L_653:
        /*002c*/ 	.byte	0x04, 0x17
        /*002e*/ 	.short	(.L_655 - .L_654)
.L_654:
        /*0030*/ 	.word	0x00000000
        /*0034*/ 	.short	0x0001
        /*0036*/ 	.short	0x0008
        /*0038*/ 	.byte	0x00, 0xf0, 0x21, 0x00


	//----- nvinfo : EIATTR_KPARAM_INFO
	.align		4
.L_655:
        /*003c*/ 	.byte	0x04, 0x17
        /*003e*/ 	.short	(.L_657 - .L_656)
.L_656:
        /*0040*/ 	.word	0x00000000
        /*0044*/ 	.short	0x0000
        /*0046*/ 	.short	0x0000
        /*0048*/ 	.byte	0x00, 0xf0, 0x21, 0x00


	//----- nvinfo : EIATTR_MAXREG_COUNT
	.align		4
.L_657:
        /*004c*/ 	.byte	0x03, 0x1b
        /*004e*/ 	.short	0x00ff


	//----- nvinfo : EIATTR_EXIT_INSTR_OFFSETS
	.align		4
        /*0050*/ 	.byte	0x04, 0x1c
        /*0052*/ 	.short	(.L_659 - .L_658)


	//   ....[0]....
.L_658:
        /*0054*/ 	.word	0x00000070


	//   ....[1]....
        /*0058*/ 	.word	0x00000670


	//   ....[2]....
        /*005c*/ 	.word	0x00000990


	//----- nvinfo : EIATTR_MAX_THREADS
	.align		4
.L_659:
        /*0060*/ 	.byte	0x04, 0x05
        /*0062*/ 	.short	(.L_661 - .L_660)
.L_660:
        /*0064*/ 	.word	0x00000100
        /*0068*/ 	.word	0x00000001
        /*006c*/ 	.word	0x00000001
.L_661:


//--------------------- .nv.info.cast_n_257_to_384__kernel --------------------------
	.section	.nv.info.cast_n_257_to_384__kernel,"",@"SHT_CUDA_INFO"
	.align	4


	//----- nvinfo : EIATTR_CUDA_API_VERSION
	.align		4
        /*0000*/ 	.byte	0x04, 0x37
        /*0002*/ 	.short	(.L_663 - .L_662)
.L_662:
        /*0004*/ 	.word	0x00000076


	//----- nvinfo : EIATTR_SW2861232_WAR
	.align		4
.L_663:
        /*0008*/ 	.byte	0x01, 0x35
	.zero		2


	//----- nvinfo : EIATTR_PARAM_CBANK
	.align		4
        /*000c*/ 	.byte	0x04, 0x0a
        /*000e*/ 	.short	(.L_665 - .L_664)
	.align		4
.L_664:
        /*0010*/ 	.word	index@(.nv.constant0.cast_n_257_to_384__kernel)
        /*0014*/ 	.short	0x0160
        /*0016*/ 	.short	0x0018


	//----- nvinfo : EIATTR_CBANK_PARAM_SIZE
	.align		4
.L_665:
        /*0018*/ 	.byte	0x03, 0x19
        /*001a*/ 	.short	0x0018


	//----- nvinfo : EIATTR_KPARAM_INFO
	.align		4
        /*001c*/ 	.byte	0x04, 0x17
        /*001e*/ 	.short	(.L_667 - .L_666)
.L_666:
        /*0020*/ 	.word	0x00000000
        /*0024*/ 	.short	0x0002
        /*0026*/ 	.short	0x0010
        /*0028*/ 	.byte	0x00, 0xf0, 0x21, 0x00


	//----- nvinfo : EIATTR_KPARAM_INFO
	.align		4
.L_667:
        /*002c*/ 	.byte	0x04, 0x17
        /*002e*/ 	.short	(.L_669 - .L_668)
.L_668:
        /*0030*/ 	.word	0x00000000
        /*0034*/ 	.short	0x0001
        /*0036*/ 	.short	0x0008
        /*0038*/ 	.byte	0x00, 0xf0, 0x21, 0x00


	//----- nvinfo : EIATTR_KPARAM_INFO
	.align		4
.L_669:
        /*003c*/ 	.byte	0x04, 0x17
        /*003e*/ 	.short	(.L_671 - .L_670)
.L_670:
        /*0040*/ 	.word	0x00000000
        /*0044*/ 	.short	0x0000
        /*0046*/ 	.short	0x0000
        /*0048*/ 	.byte	0x00, 0xf0, 0x21, 0x00


	//----- nvinfo : EIATTR_MAXREG_COUNT
	.align		4
.L_671:
        /*004c*/ 	.byte	0x03, 0x1b
        /*004e*/ 	.short	0x00ff


	//----- nvinfo : EIATTR_EXIT_INSTR_OFFSETS
	.align		4
        /*0050*/ 	.byte	0x04, 0x1c
        /*0052*/ 	.short	(.L_673 - .L_672)


	//   ....[0]....
.L_672:
        /*0054*/ 	.word	0x000001c0


	//   ....[1]....
        /*0058*/ 	.word	0x00000720


	//   ....[2]....
        /*005c*/ 	.word	0x00000a40


	//----- nvinfo : EIATTR_MAX_THREADS
	.align		4
.L_673:
        /*0060*/ 	.byte	0x04, 0x05
        /*0062*/ 	.short	(.L_675 - .L_674)
.L_674:
        /*0064*/ 	.word	0x00000100
        /*0068*/ 	.word	0x00000001
        /*006c*/ 	.word	0x00000001
.L_675:


//--------------------- .nv.info.cast_n_129_to_256__kernel --------------------------
	.section	.nv.info.cast_n_129_to_256__kernel,"",@"SHT_CUDA_INFO"
	.align	4


	//----- nvinfo : EIATTR_CUDA_API_VERSION
	.align		4
        /*0000*/ 	.byte	0x04, 0x37
        /*0002*/ 	.short	(.L_677 - .L_676)
.L_676:
        /*0004*/ 	.word	0x00000076


	//----- nvinfo : EIATTR_SW2861232_WAR
	.align		4
.L_677:
        /*0008*/ 	.byte	0x01, 0x35
	.zero		2


	//----- nvinfo : EIATTR_PARAM_CBANK
	.align		4
        /*000c*/ 	.byte	0x04, 0x0a
        /*000e*/ 	.short	(.L_679 - .L_678)
	.align		4
.L_678:
        /*0010*/ 	.word	index@(.nv.constant0.cast_n_129_to_256__kernel)
        /*0014*/ 	.short	0x0160
        /*0016*/ 	.short	0x0018


	//----- nvinfo : EIATTR_CBANK_PARAM_SIZE
	.align		4
.L_679:
        /*0018*/ 	.byte	0x03, 0x19
        /*001a*/ 	.short	0x0018


	//----- nvinfo : EIATTR_KPARAM_INFO
	.align		4
        /*001c*/ 	.byte	0x04, 0x17
        /*001e*/ 	.short	(.L_681 - .L_680)
.L_680:
        /*0020*/ 	.word	0x00000000
        /*0024*/ 	.short	0x0002
        /*0026*/ 	.short	0x0010
        /*0028*/ 	.byte	0x00, 0xf0, 0x21, 0x00


	//----- nvinfo : EIATTR_KPARAM_INFO
	.align		4
.L_681:
        /*002c*/ 	.byte	0x04, 0x17
        /*002e*/ 	.short	(.L_683 - .L_682)
.L_682:
        /*0030*/ 	.word	0x00000000
        /*0034*/ 	.short	0x0001
        /*0036*/ 	.short	0x0008
        /*0038*/ 	.byte	0x00, 0xf0, 0x21, 0x00


	//----- nvinfo : EIATTR_KPARAM_INFO
	.align		4
.L_683:
        /*003c*/ 	.byte	0x04, 0x17
        /*003e*/ 	.short	(.L_685 - .L_684)
.L_684:
        /*0040*/ 	.word	0x00000000
        /*0044*/ 	.short	0x0000
        /*0046*/ 	.short	0x0000
        /*0048*/ 	.byte	0x00, 0xf0, 0x21, 0x00


	//----- nvinfo : EIATTR_MAXREG_COUNT
	.align		4
.L_685:
        /*004c*/ 	.byte	0x03, 0x1b
        /*004e*/ 	.short	0x00ff


	//----- nvinfo : EIATTR_EXIT_INSTR_OFFSETS
	.align		4
        /*0050*/ 	.byte	0x04, 0x1c
        /*0052*/ 	.short	(.L_687 - .L_686)


	//   ....[0]....
.L_686:
        /*0054*/ 	.word	0x00000070


	//   ....[1]....
        /*0058*/ 	.word	0x00000670


	//   ....[2]....
        /*005c*/ 	.word	0x00000990


	//----- nvinfo : EIATTR_MAX_THREADS
	.align		4
.L_687:
        /*0060*/ 	.byte	0x04, 0x05
        /*0062*/ 	.short	(.L_689 - .L_688)
.L_688:
        /*0064*/ 	.word	0x00000100
        /*0068*/ 	.word	0x00000001
        /*006c*/ 	.word	0x00000001
.L_689:


//--------------------- .nv.info.cast_n_1_to_128__kernel --------------------------
	.section	.nv.info.cast_n_1_to_128__kernel,"",@"SHT_CUDA_INFO"
	.align	4


	//----- nvinfo : EIATTR_CUDA_API_VERSION
	.align		4
        /*0000*/ 	.byte	0x04, 0x37
        /*0002*/ 	.short	(.L_691 - .L_690)
.L_690:
        /*0004*/ 	.word	0x00000076


	//----- nvinfo : EIATTR_SW2861232_WAR
	.align		4
.L_691:
        /*0008*/ 	.byte	0x01, 0x35
	.zero		2


	//----- nvinfo : EIATTR_PARAM_CBANK
	.align		4
        /*000c*/ 	.byte	0x04, 0x0a
        /*000e*/ 	.short	(.L_693 - .L_692)
	.align		4
.L_692:
        /*0010*/ 	.word	index@(.nv.constant0.cast_n_1_to_128__kernel)
        /*0014*/ 	.short	0x0160
        /*0016*/ 	.short	0x0018


	//----- nvinfo : EIATTR_CBANK_PARAM_SIZE
	.align		4
.L_693:
        /*0018*/ 	.byte	0x03, 0x19
        /*001a*/ 	.short	0x0018


	//----- nvinfo : EIATTR_KPARAM_INFO
	.align		4
        /*001c*/ 	.byte	0x04, 0x17
        /*001e*/ 	.short	(.L_695 - .L_694)
.L_694:
        /*0020*/ 	.word	0x00000000
        /*0024*/ 	.short	0x0002
        /*0026*/ 	.short	0x0010
        /*0028*/ 	.byte	0x00, 0xf0, 0x21, 0x00


	//----- nvinfo : EIATTR_KPARAM_INFO
	.align		4
.L_695:
        /*002c*/ 	.byte	0x04, 0x17
        /*002e*/ 	.short	(.L_697 - .L_696)
.L_696:
        /*0030*/ 	.word	0x00000000
        /*0034*/ 	.short	0x0001
        /*0036*/ 	.short	0x0008
        /*0038*/ 	.byte	0x00, 0xf0, 0x21, 0x00


	//----- nvinfo : EIATTR_KPARAM_INFO
	.align		4
.L_697:
        /*003c*/ 	.byte	0x04, 0x17
        /*003e*/ 	.short	(.L_699 - .L_698)
.L_698:
        /*0040*/ 	.word	0x00000000
        /*0044*/ 	.short	0x0000
        /*0046*/ 	.short	0x0000
        /*0048*/ 	.byte	0x00, 0xf0, 0x21, 0x00


	//----- nvinfo : EIATTR_MAXREG_COUNT
	.align		4
.L_699:
        /*004c*/ 	.byte	0x03, 0x1b
        /*004e*/ 	.short	0x00ff


	//----- nvinfo : EIATTR_EXIT_INSTR_OFFSETS
	.align		4
        /*0050*/ 	.byte	0x04, 0x1c
        /*0052*/ 	.short	(.L_701 - .L_700)


	//   ....[0]....
.L_700:
        /*0054*/ 	.word	0x00000070


	//   ....[1]....
        /*0058*/ 	.word	0x00000670


	//   ....[2]....
        /*005c*/ 	.word	0x00000990


	//----- nvinfo : EIATTR_MAX_THREADS
	.align		4
.L_701:
        /*0060*/ 	.byte	0x04, 0x05
        /*0062*/ 	.short	(.L_703 - .L_702)
.L_702:
        /*0064*/ 	.word	0x00000100
        /*0068*/ 	.word	0x00000001
        /*006c*/ 	.word	0x00000001
.L_703:


//--------------------- .nv.rel.action            --------------------------
	.section	.nv.rel.action,"",@"SHT_CUDA_RELOCINFO"
	.align	8
	.sectionentsize	8
        /*0000*/ 	.byte	0x4b, 0x00, 0x00, 0x00, 0x00, 0x00, 0x00, 0x00, 0x00, 0x02, 0x02, 0x08, 0x10, 0x0a, 0x2f, 0x22
        /* <DEDUP_REMOVED lines=13> */


//--------------------- .nv.constant0.cast_n_3969_to_4096__kernel --------------------------
	.section	.nv.constant0.cast_n_3969_to_4096__kernel,"a",@progbits
	.align	4
.nv.constant0.cast_n_3969_to_4096__kernel:
	.zero		376


//--------------------- .nv.constant0.cast_n_3841_to_3968__kernel --------------------------
	.section	.nv.constant0.cast_n_3841_to_3968__kernel,"a",@progbits
	.align	4
.nv.constant0.cast_n_3841_to_3968__kernel:
	.zero		376


//--------------------- .nv.constant0.cast_n_3713_to_3840__kernel --------------------------
	.section	.nv.constant0.cast_n_3713_to_3840__kernel,"a",@progbits
	.align	4
.nv.constant0.cast_n_3713_to_3840__kernel:
	.zero		376


//--------------------- .nv.constant0.cast_n_3585_to_3712__kernel --------------------------
	.section	.nv.constant0.cast_n_3585_to_3712__kernel,"a",@progbits
	.align	4
.nv.constant0.cast_n_3585_to_3712__kernel:
	.zero		376


//--------------------- .nv.constant0.cast_n_3457_to_3584__kernel --------------------------
	.section	.nv.constant0.cast_n_3457_to_3584__kernel,"a",@progbits
	.align	4
.nv.constant0.cast_n_3457_to_3584__kernel:
	.zero		376


//--------------------- .nv.constant0.cast_n_3329_to_3456__kernel --------------------------
	.section	.nv.constant0.cast_n_3329_to_3456__kernel,"a",@progbits
	.align	4
.nv.constant0.cast_n_3329_to_3456__kernel:
	.zero		376


//--------------------- .nv.constant0.cast_n_3201_to_3328__kernel --------------------------
	.section	.nv.constant0.cast_n_3201_to_3328__kernel,"a",@progbits
	.align	4
.nv.constant0.cast_n_3201_to_3328__kernel:
	.zero		376


//--------------------- .nv.constant0.cast_n_3073_to_3200__kernel --------------------------
	.section	.nv.constant0.cast_n_3073_to_3200__kernel,"a",@progbits
	.align	4
.nv.constant0.cast_n_3073_to_3200__kernel:
	.zero		376


//--------------------- .nv.constant0.cast_n_2945_to_3072__kernel --------------------------
	.section	.nv.constant0.cast_n_2945_to_3072__kernel,"a",@progbits
	.align	4
.nv.constant0.cast_n_2945_to_3072__kernel:
	.zero		376


//--------------------- .nv.constant0.cast_n_2817_to_2944__kernel --------------------------
	.section	.nv.constant0.cast_n_2817_to_2944__kernel,"a",@progbits
	.align	4
.nv.constant0.cast_n_2817_to_2944__kernel:
	.zero		376


//--------------------- .nv.constant0.cast_n_2689_to_2816__kernel --------------------------
	.section	.nv.constant0.cast_n_2689_to_2816__kernel,"a",@progbits
	.align	4
.nv.constant0.cast_n_2689_to_2816__kernel:
	.zero		376


//--------------------- .nv.constant0.cast_n_2561_to_2688__kernel --------------------------
	.section	.nv.constant0.cast_n_2561_to_2688__kernel,"a",@progbits
	.align	4
.nv.constant0.cast_n_2561_to_2688__kernel:
	.zero		376


//--------------------- .nv.constant0.cast_n_2433_to_2560__kernel --------------------------
	.section	.nv.constant0.cast_n_2433_to_2560__kernel,"a",@progbits
	.align	4
.nv.constant0.cast_n_2433_to_2560__kernel:
	.zero		376


//--------------------- .nv.constant0.cast_n_2305_to_2432__kernel --------------------------
	.section	.nv.constant0.cast_n_2305_to_2432__kernel,"a",@progbits
	.align	4
.nv.constant0.cast_n_2305_to_2432__kernel:
	.zero		376


//--------------------- .nv.constant0.cast_n_2177_to_2304__kernel --------------------------
	.section	.nv.constant0.cast_n_2177_to_2304__kernel,"a",@progbits
	.align	4
.nv.constant0.cast_n_2177_to_2304__kernel:
	.zero		376


//--------------------- .nv.constant0.cast_n_2049_to_2176__kernel --------------------------
	.section	.nv.constant0.cast_n_2049_to_2176__kernel,"a",@progbits
	.align	4
.nv.constant0.cast_n_2049_to_2176__kernel:
	.zero		376


//--------------------- .nv.constant0.cast_n_1921_to_2048__kernel --------------------------
	.section	.nv.constant0.cast_n_1921_to_2048__kernel,"a",@progbits
	.align	4
.nv.constant0.cast_n_1921_to_2048__kernel:
	.zero		376


//--------------------- .nv.constant0.cast_n_1793_to_1920__kernel --------------------------
	.section	.nv.constant0.cast_n_1793_to_1920__kernel,"a",@progbits
	.align	4
.nv.constant0.cast_n_1793_to_1920__kernel:
	.zero		376


//--------------------- .nv.constant0.cast_n_1665_to_1792__kernel --------------------------
	.section	.nv.constant0.cast_n_1665_to_1792__kernel,"a",@progbits
	.align	4
.nv.constant0.cast_n_1665_to_1792__kernel:
	.zero		376


//--------------------- .nv.constant0.cast_n_1537_to_1664__kernel --------------------------
	.section	.nv.constant0.cast_n_1537_to_1664__kernel,"a",@progbits
	.align	4
.nv.constant0.cast_n_1537_to_1664__kernel:
	.zero		376


//--------------------- .nv.constant0.cast_n_1409_to_1536__kernel --------------------------
	.section	.nv.constant0.cast_n_1409_to_1536__kernel,"a",@progbits
	.align	4
.nv.constant0.cast_n_1409_to_1536__kernel:
	.zero		376


//--------------------- .nv.constant0.cast_n_1281_to_1408__kernel --------------------------
	.section	.nv.constant0.cast_n_1281_to_1408__kernel,"a",@progbits
	.align	4
.nv.constant0.cast_n_1281_to_1408__kernel:
	.zero		376


//--------------------- .nv.constant0.cast_n_1153_to_1280__kernel --------------------------
	.section	.nv.constant0.cast_n_1153_to_1280__kernel,"a",@progbits
	.align	4
.nv.constant0.cast_n_1153_to_1280__kernel:
	.zero		376


//--------------------- .nv.constant0.cast_n_1025_to_1152__kernel --------------------------
	.section	.nv.constant0.cast_n_1025_to_1152__kernel,"a",@progbits
	.align	4
.nv.constant0.cast_n_1025_to_1152__kernel:
	.zero		376


//--------------------- .nv.constant0.cast_n_897_to_1024__kernel --------------------------
	.section	.nv.constant0.cast_n_897_to_1024__kernel,"a",@progbits
	.align	4
.nv.constant0.cast_n_897_to_1024__kernel:
	.zero		376


//--------------------- .nv.constant0.cast_n_769_to_896__kernel --------------------------
	.section	.nv.constant0.cast_n_769_to_896__kernel,"a",@progbits
	.align	4
.nv.constant0.cast_n_769_to_896__kernel:
	.zero		376


//--------------------- .nv.constant0.cast_n_641_to_768__kernel --------------------------
	.section	.nv.constant0.cast_n_641_to_768__kernel,"a",@progbits
	.align	4
.nv.constant0.cast_n_641_to_768__kernel:
	.zero		376


//--------------------- .nv.constant0.cast_n_513_to_640__kernel --------------------------
	.section	.nv.constant0.cast_n_513_to_640__kernel,"a",@progbits
	.align	4
.nv.constant0.cast_n_513_to_640__kernel:
	.zero		376


//--------------------- .nv.constant0.cast_n_385_to_512__kernel --------------------------
	.section	.nv.constant0.cast_n_385_to_512__kernel,"a",@progbits
	.align	4
.nv.constant0.cast_n_385_to_512__kernel:
	.zero		376


//--------------------- .nv.constant0.cast_n_257_to_384__kernel --------------------------
	.section	.nv.constant0.cast_n_257_to_384__kernel,"a",@progbits
	.align	4
.nv.constant0.cast_n_257_to_384__kernel:
	.zero		376


//--------------------- .nv.constant0.cast_n_129_to_256__kernel --------------------------
	.section	.nv.constant0.cast_n_129_to_256__kernel,"a",@progbits
	.align	4
.nv.constant0.cast_n_129_to_256__kernel:
	.zero		376


//--------------------- .nv.constant0.cast_n_1_to_128__kernel --------------------------
	.section	.nv.constant0.cast_n_1_to_128__kernel,"a",@progbits
	.align	4
.nv.constant0.cast_n_1_to_128__kernel:
	.zero		376


//--------------------- .text.cast_n_3969_to_4096__kernel --------------------------
	.section	.text.cast_n_3969_to_4096__kernel,"ax",@progbits
	.sectioninfo	@"SHI_REGISTERS=34"
	.align	128
        .global         cast_n_3969_to_4096__kernel
        .type           cast_n_3969_to_4096__kernel,@function
        .size           cast_n_3969_to_4096__kernel,(.L_x_112 - cast_n_3969_to_4096__kernel)
        .other          cast_n_3969_to_4096__kernel,@"STO_CUDA_ENTRY STV_DEFAULT"
cast_n_3969_to_4096__kernel:
.text.cast_n_3969_to_4096__kernel:
[----:B------:R-:W-:-:S02]  /*0000*/  IMAD.MOV.U32 R1, RZ, RZ, c[0x0][0x28] ;  /* 0x00000a00ff017624 */ /* 0x000fc400078e00ff */
[----:B------:R-:W-:Y:S02]  /*0010*/  IMAD.MOV.U32 R4, RZ, RZ, c[0x0][0x170] ;  /* 0x00005c00ff047624 */ /* 0x000fe400078e00ff */
[----:B------:R-:W-:-:S03]  /*0020*/  IMAD.MOV.U32 R5, RZ, RZ, c[0x0][0x174] ;  /* 0x00005d00ff057624 */ /* 0x000fc600078e00ff */
[----:B------:R-:W-:-:S04]  /*0030*/  ISETP.GE.U32.AND P0, PT, R4, 0x1, PT ;  /* 0x000000010400780c */ /* 0x000fc80003f06070 */
[----:B------:R-:W-:-:S13]  /*0040*/  ISETP.GE.AND.EX P0, PT, R5, RZ, PT, P0 ;  /* 0x000000ff0500720c */ /* 0x000fda0003f06300 */
[----:B------:R-:W-:Y:S05]  /*0050*/  @!P0 EXIT ;  /* 0x000000000000894d */ /* 0x000fea0003800000 */
[C---:B------:R-:W-:Y:S01]  /*0060*/  IADD3 R2, P0, R4.reuse, 0xfff, RZ ;  /* 0x00000fff04027810 */ /* 0x040fe20007f1e0ff */
[----:B------:R-:W0:Y:S01]  /*0070*/  S2UR UR4, SR_CTAID.X ;  /* 0x00000000000479c3 */ /* 0x000e220000002500 */
[----:B------:R-:W1:Y:S01]  /*0080*/  S2R R20, SR_TID.X ;  /* 0x0000000000147919 */ /* 0x000e620000002100 */
[----:B------:R-:W-:Y:S01]  /*0090*/  ISETP.GE.U32.AND P1, PT, R4, 0x1001, PT ;  /* 0x000010010400780c */ /* 0x000fe20003f26070 */
[----:B------:R-:W-:Y:S01]  /*00a0*/  UMOV UR5, URZ ;  /* 0x0000003f00057c82 */ /* 0x000fe20008000000 */
[----:B------:R-:W-:Y:S01]  /*00b0*/  IMAD.X R3, RZ, RZ, c[0x0][0x174], P0 ;  /* 0x00005d00ff037624 */ /* 0x000fe200000e06ff */
[----:B------:R-:W-:Y:S01]  /*00c0*/  ULDC.64 UR6, c[0x0][0x118] ;  /* 0x0000460000067ab9 */ /* 0x000fe20000000a00 */
[----:B------:R-:W-:-:S03]  /*00d0*/  ISETP.GE.AND.EX P1, PT, R5, RZ, PT, P1 ;  /* 0x000000ff0500720c */ /* 0x000fc60003f26310 */
[--C-:B------:R-:W-:Y:S02]  /*00e0*/  SHF.R.S64 R2, R2, 0xc, R3.reuse ;  /* 0x0000000c02027819 */ /* 0x100fe40000001003 */
[----:B------:R-:W-:Y:S02]  /*00f0*/  SHF.R.S32.HI R6, RZ, 0xc, R3 ;  /* 0x0000000cff067819 */ /* 0x000fe40000011403 */
[----:B------:R-:W-:-:S04]  /*0100*/  ISETP.GT.U32.AND P2, PT, R2, 0x1, PT ;  /* 0x000000010200780c */ /* 0x000fc80003f44070 */
[----:B------:R-:W-:-:S04]  /*0110*/  ISETP.GT.AND.EX P2, PT, R6, RZ, PT, P2 ;  /* 0x000000ff0600720c */ /* 0x000fc80003f44320 */
[----:B------:R-:W-:Y:S01]  /*0120*/  SEL R7, R2, 0x1, P2 ;  /* 0x0000000102077807 */ /* 0x000fe20001000000 */
[----:B0-----:R-:W-:-:S03]  /*0130*/  IMAD R27, R6, UR4, RZ ;  /* 0x00000004061b7c24 */ /* 0x001fc6000f8e02ff */
[----:B------:R-:W-:Y:S01]  /*0140*/  LOP3.LUT R0, R7, 0x1, RZ, 0xc0, !PT ;  /* 0x0000000107007812 */ /* 0x000fe200078ec0ff */
[----:B------:R-:W-:Y:S01]  /*0150*/  IMAD.WIDE.U32 R2, R2, UR4, RZ ;  /* 0x0000000402027c25 */ /* 0x000fe2000f8e00ff */
[----:B------:R-:W-:Y:S01]  /*0160*/  UMOV UR4, URZ ;  /* 0x0000003f00047c82 */ /* 0x000fe20008000000 */
[----:B------:R-:W-:Y:S02]  /*0170*/  SEL R6, R6, RZ, P2 ;  /* 0x000000ff06067207 */ /* 0x000fe40001000000 */
[----:B------:R-:W-:Y:S01]  /*0180*/  ISETP.NE.U32.AND P0, PT, R0, RZ, PT ;  /* 0x000000ff0000720c */ /* 0x000fe20003f05070 */
[----:B------:R-:W-:-:S03]  /*0190*/  IMAD.IADD R27, R3, 0x1, R27 ;  /* 0x00000001031b7824 */ /* 0x000fc600078e021b */
[----:B------:R-:W-:Y:S01]  /*01a0*/  ISETP.NE.AND.EX P0, PT, RZ, RZ, PT, P0 ;  /* 0x000000ffff00720c */ /* 0x000fe20003f05300 */
[----:B------:R-:W-:-:S12]  /*01b0*/  @!P1 BRA `(.L_x_0) ;  /* 0x000003f000009947 */ /* 0x000fd80003800000 */
[C---:B-1----:R-:W-:Y:S01]  /*01c0*/  SHF.L.U64.HI R5, R2.reuse, 0xb, R27 ;  /* 0x0000000b02057819 */ /* 0x042fe2000001021b */
[C---:B------:R-:W-:Y:S01]  /*01d0*/  IMAD.SHL.U32 R4, R2.reuse, 0x800, RZ ;  /* 0x0000080002047824 */ /* 0x040fe200078e00ff */
[----:B------:R-:W-:Y:S02]  /*01e0*/  LEA R28, P1, R2, R20, 0x8 ;  /* 0x00000014021c7211 */ /* 0x000fe400078240ff */
[----:B------:R-:W-:Y:S01]  /*01f0*/  IADD3 R9, P2, RZ, -c[0x0][0x170], RZ ;  /* 0x80005c00ff097a10 */ /* 0x000fe20007f5e0ff */
[----:B------:R-:W-:Y:S01]  /*0200*/  IMAD.WIDE.U32 R4, R20, 0x8, R4 ;  /* 0x0000000814047825 */ /* 0x000fe200078e0004 */
[----:B------:R-:W-:Y:S02]  /*0210*/  LEA.HI.X R29, R2, RZ, R27, 0x8, P1 ;  /* 0x000000ff021d7211 */ /* 0x000fe400008f441b */
[----:B------:R-:W-:Y:S01]  /*0220*/  IADD3 R0, P1, R0, -R7, RZ ;  /* 0x8000000700007210 */ /* 0x000fe20007f3e0ff */
[----:B------:R-:W-:Y:S01]  /*0230*/  IMAD.X R7, RZ, RZ, ~c[0x0][0x174], P2 ;  /* 0x80005d00ff077624 */ /* 0x000fe200010e06ff */
[C---:B------:R-:W-:Y:S01]  /*0240*/  LEA R30, P2, R4.reuse, c[0x0][0x168], 0x2 ;  /* 0x00005a00041e7a11 */ /* 0x040fe200078410ff */
[----:B------:R-:W-:Y:S01]  /*0250*/  IMAD.WIDE.U32 R28, R9, 0x140, R28 ;  /* 0x00000140091c7825 */ /* 0x000fe200078e001c */
[----:B------:R-:W-:-:S02]  /*0260*/  LEA R22, P4, R4, c[0x0][0x160], 0x1 ;  /* 0x0000580004167a11 */ /* 0x000fc400078808ff */
[----:B------:R-:W-:Y:S01]  /*0270*/  LEA.HI.X R31, R4, c[0x0][0x16c], R5, 0x2, P2 ;  /* 0x00005b00041f7a11 */ /* 0x000fe200010f1405 */
[----:B------:R-:W-:Y:S01]  /*0280*/  IMAD R7, R7, 0x140, RZ ;  /* 0x0000014007077824 */ /* 0x000fe200078e02ff */
[----:B------:R-:W-:Y:S02]  /*0290*/  IADD3 R30, P3, R30, 0x2000, RZ ;  /* 0x000020001e1e7810 */ /* 0x000fe40007f7e0ff */
[----:B------:R-:W-:Y:S01]  /*02a0*/  IADD3 R22, P5, R22, 0x1000, RZ ;  /* 0x0000100016167810 */ /* 0x000fe20007fbe0ff */
[----:B------:R-:W-:Y:S01]  /*02b0*/  IMAD.IADD R26, R29, 0x1, R7 ;  /* 0x000000011d1a7824 */ /* 0x000fe200078e0207 */
[----:B------:R-:W-:Y:S01]  /*02c0*/  LEA.HI.X R4, R4, c[0x0][0x164], R5, 0x1, P4 ;  /* 0x0000590004047a11 */ /* 0x000fe200020f0c05 */
[----:B------:R-:W-:Y:S02]  /*02d0*/  IMAD.X R29, RZ, RZ, ~R6, P1 ;  /* 0x000000ffff1d7224 */ /* 0x000fe400008e0e06 */
[----:B------:R-:W-:Y:S02]  /*02e0*/  IMAD.X R31, RZ, RZ, R31, P3 ;  /* 0x000000ffff1f7224 */ /* 0x000fe400018e061f */
[----:B------:R-:W-:-:S02]  /*02f0*/  IMAD.X R23, RZ, RZ, R4, P5 ;  /* 0x000000ffff177224 */ /* 0x000fc400028e0604 */
.L_x_1:
[----:B------:R-:W-:-:S04]  /*0300*/  IADD3 R4, P1, R28, 0x100, RZ ;  /* 0x000001001c047810 */ /* 0x000fc80007f3e0ff */
[----:B------:R-:W-:Y:S01]  /*0310*/  ISETP.GT.U32.AND P2, PT, R4, -0x1, PT ;  /* 0xffffffff0400780c */ /* 0x000fe20003f44070 */
[----:B------:R-:W-:Y:S01]  /*0320*/  IMAD.X R4, RZ, RZ, R26, P1 ;  /* 0x000000ffff047224 */ /* 0x000fe200008e061a */
[----:B------:R-:W-:-:S04]  /*0330*/  ISETP.GT.U32.AND P1, PT, R28, -0x1, PT ;  /* 0xffffffff1c00780c */ /* 0x000fc80003f24070 */
[----:B------:R-:W-:Y:S02]  /*0340*/  ISETP.GT.AND.EX P2, PT, R4, -0x1, PT, P2 ;  /* 0xffffffff0400780c */ /* 0x000fe40003f44320 */
[----:B------:R-:W-:-:S11]  /*0350*/  ISETP.GT.AND.EX P1, PT, R26, -0x1, PT, P1 ;  /* 0xffffffff1a00780c */ /* 0x000fd60003f24310 */
[----:B------:R0:W2:Y:S04]  /*0360*/  @!P2 LDG.E.128.CONSTANT R12, [R22.64] ;  /* 0x00000006160ca981 */ /* 0x0000a8000c1e9d00 */
[----:B------:R0:W3:Y:S01]  /*0370*/  @!P1 LDG.E.128.CONSTANT R8, [R22.64+-0x1000] ;  /* 0xfff0000616089981 */ /* 0x0000e2000c1e9d00 */
[----:B------:R-:W-:Y:S01]  /*0380*/  IMAD.MOV.U32 R24, RZ, RZ, R30 ;  /* 0x000000ffff187224 */ /* 0x000fe200078e001e */
[----:B------:R-:W-:Y:S01]  /*0390*/  UIADD3 UR4, UP0, UR4, 0x2, URZ ;  /* 0x0000000204047890 */ /* 0x000fe2000ff1e03f */
[----:B------:R-:W-:-:S03]  /*03a0*/  IMAD.MOV.U32 R25, RZ, RZ, R31 ;  /* 0x000000ffff197224 */ /* 0x000fc600078e001f */
[----:B------:R-:W-:Y:S01]  /*03b0*/  UIADD3.X UR5, URZ, UR5, URZ, UP0, !UPT ;  /* 0x000000053f057290 */ /* 0x000fe200087fe43f */
[----:B------:R-:W-:Y:S02]  /*03c0*/  IADD3 R30, P3, R24, 0x4000, RZ ;  /* 0x00004000181e7810 */ /* 0x000fe40007f7e0ff */
[----:B0-----:R-:W-:-:S03]  /*03d0*/  IADD3 R22, P4, R22, 0x2000, RZ ;  /* 0x0000200016167810 */ /* 0x001fc60007f9e0ff */
[----:B------:R-:W-:Y:S02]  /*03e0*/  IMAD.X R31, RZ, RZ, R25, P3 ;  /* 0x000000ffff1f7224 */ /* 0x000fe400018e0619 */
[----:B------:R-:W-:Y:S02]  /*03f0*/  IMAD.X R23, RZ, RZ, R23, P4 ;  /* 0x000000ffff177224 */ /* 0x000fe400020e0617 */
[--C-:B--2---:R-:W-:Y:S02]  /*0400*/  @!P2 HADD2.F32 R16, -RZ, R12.reuse.H0_H0 ;  /* 0x2000000cff10a230 */ /* 0x104fe40000004100 */
[----:B------:R-:W-:Y:S02]  /*0410*/  @!P2 HADD2.F32 R17, -RZ, R12.H1_H1 ;  /* 0x3000000cff11a230 */ /* 0x000fe40000004100 */
[--C-:B------:R-:W-:Y:S02]  /*0420*/  @!P2 HADD2.F32 R18, -RZ, R13.reuse.H0_H0 ;  /* 0x2000000dff12a230 */ /* 0x100fe40000004100 */
[----:B------:R-:W-:-:S02]  /*0430*/  @!P2 HADD2.F32 R19, -RZ, R13.H1_H1 ;  /* 0x3000000dff13a230 */ /* 0x000fc40000004100 */
[--C-:B------:R-:W-:Y:S02]  /*0440*/  @!P2 HADD2.F32 R12, -RZ, R14.reuse.H0_H0 ;  /* 0x2000000eff0ca230 */ /* 0x100fe40000004100 */
[----:B------:R-:W-:Y:S01]  /*0450*/  @!P2 HADD2.F32 R13, -RZ, R14.H1_H1 ;  /* 0x3000000eff0da230 */ /* 0x000fe20000004100 */
[----:B------:R0:W-:Y:S01]  /*0460*/  @!P2 STG.E.128 [R24.64], R16 ;  /* 0x000000101800a986 */ /* 0x0001e2000c101d06 */
[--C-:B------:R-:W-:Y:S02]  /*0470*/  @!P2 HADD2.F32 R14, -RZ, R15.reuse.H0_H0 ;  /* 0x2000000fff0ea230 */ /* 0x100fe40000004100 */
[----:B------:R-:W-:Y:S02]  /*0480*/  @!P2 HADD2.F32 R15, -RZ, R15.H1_H1 ;  /* 0x3000000fff0fa230 */ /* 0x000fe40000004100 */
[--C-:B---3--:R-:W-:Y:S02]  /*0490*/  @!P1 HADD2.F32 R4, -RZ, R8.reuse.H0_H0 ;  /* 0x20000008ff049230 */ /* 0x108fe40000004100 */
[----:B------:R-:W-:Y:S01]  /*04a0*/  @!P1 HADD2.F32 R5, -RZ, R8.H1_H1 ;  /* 0x30000008ff059230 */ /* 0x000fe20000004100 */
[----:B------:R1:W-:Y:S01]  /*04b0*/  @!P2 STG.E.128 [R24.64+0x10], R12 ;  /* 0x0000100c1800a986 */ /* 0x0003e2000c101d06 */
[----:B------:R-:W-:-:S02]  /*04c0*/  @!P1 HADD2.F32 R6, -RZ, R9.H0_H0 ;  /* 0x20000009ff069230 */ /* 0x000fc40000004100 */
[----:B------:R-:W-:Y:S02]  /*04d0*/  @!P1 HADD2.F32 R7, -RZ, R9.H1_H1 ;  /* 0x30000009ff079230 */ /* 0x000fe40000004100 */
[--C-:B------:R-:W-:Y:S02]  /*04e0*/  @!P1 HADD2.F32 R8, -RZ, R10.reuse.H0_H0 ;  /* 0x2000000aff089230 */ /* 0x100fe40000004100 */
[----:B------:R-:W-:Y:S01]  /*04f0*/  @!P1 HADD2.F32 R9, -RZ, R10.H1_H1 ;  /* 0x3000000aff099230 */ /* 0x000fe20000004100 */
[----:B------:R1:W-:Y:S01]  /*0500*/  @!P1 STG.E.128 [R24.64+-0x2000], R4 ;  /* 0xffe0000418009986 */ /* 0x0003e2000c101d06 */
[--C-:B------:R-:W-:Y:S01]  /*0510*/  @!P1 HADD2.F32 R10, -RZ, R11.reuse.H0_H0 ;  /* 0x2000000bff0a9230 */ /* 0x100fe20000004100 */
[----:B0-----:R-:W-:Y:S01]  /*0520*/  IADD3 R16, P2, R0, UR4, RZ ;  /* 0x0000000400107c10 */ /* 0x001fe2000ff5e0ff */
[----:B------:R-:W-:-:S05]  /*0530*/  @!P1 HADD2.F32 R11, -RZ, R11.H1_H1 ;  /* 0x3000000bff0b9230 */ /* 0x000fca0000004100 */
[----:B------:R1:W-:Y:S01]  /*0540*/  @!P1 STG.E.128 [R24.64+-0x1ff0], R8 ;  /* 0xffe0100818009986 */ /* 0x0003e2000c101d06 */
[----:B------:R-:W-:Y:S02]  /*0550*/  ISETP.NE.U32.AND P1, PT, R16, RZ, PT ;  /* 0x000000ff1000720c */ /* 0x000fe40003f25070 */
[----:B------:R-:W-:Y:S02]  /*0560*/  IADD3.X R16, R29, UR5, RZ, P2, !PT ;  /* 0x000000051d107c10 */ /* 0x000fe400097fe4ff */
[----:B------:R-:W-:Y:S02]  /*0570*/  IADD3 R28, P2, R28, 0x200, RZ ;  /* 0x000002001c1c7810 */ /* 0x000fe40007f5e0ff */
[----:B------:R-:W-:-:S03]  /*0580*/  ISETP.NE.AND.EX P1, PT, R16, RZ, PT, P1 ;  /* 0x000000ff1000720c */ /* 0x000fc60003f25310 */
[----:B------:R-:W-:-:S10]  /*0590*/  IMAD.X R26, RZ, RZ, R26, P2 ;  /* 0x000000ffff1a7224 */ /* 0x000fd400010e061a */
[----:B-1----:R-:W-:Y:S05]  /*05a0*/  @P1 BRA `(.L_x_1) ;  /* 0xfffffd5000001947 */ /* 0x002fea000383ffff */
.L_x_0:
[----:B-1----:R-:W-:Y:S05]  /*05b0*/  @!P0 EXIT ;  /* 0x000000000000894d */ /* 0x002fea0003800000 */
[----:B------:R-:W-:Y:S01]  /*05c0*/  IMAD.MOV.U32 R7, RZ, RZ, c[0x0][0x170] ;  /* 0x00005c00ff077624 */ /* 0x000fe200078e00ff */
[----:B------:R-:W-:Y:S01]  /*05d0*/  IADD3 R5, P0, R2, UR4, RZ ;  /* 0x0000000402057c10 */ /* 0x000fe2000ff1e0ff */
[----:B------:R-:W-:Y:S01]  /*05e0*/  IMAD.MOV.U32 R21, RZ, RZ, RZ ;  /* 0x000000ffff157224 */ /* 0x000fe200078e00ff */
[----:B------:R-:W-:Y:S02]  /*05f0*/  ULDC UR4, c[0x0][0x174] ;  /* 0x00005d0000047ab9 */ /* 0x000fe40000000800 */
[----:B------:R-:W-:Y:S01]  /*0600*/  UIMAD UR4, UR4, -0x140, URZ ;  /* 0xfffffec0040478a4 */ /* 0x000fe2000f8e023f */
[----:B------:R-:W-:Y:S01]  /*0610*/  IMAD.WIDE.U32 R2, R7, -0x140, R20 ;  /* 0xfffffec007027825 */ /* 0x000fe200078e0014 */
[----:B------:R-:W-:-:S04]  /*0620*/  IADD3.X R4, R27, UR5, RZ, P0, !PT ;  /* 0x000000051b047c10 */ /* 0x000fc800087fe4ff */
[----:B------:R-:W-:Y:S02]  /*0630*/  LEA R2, P1, R5, R2, 0x8 ;  /* 0x0000000205027211 */ /* 0x000fe400078240ff */
[----:B------:R-:W-:Y:S02]  /*0640*/  IADD3 R0, R3, UR4, -R7 ;  /* 0x0000000403007c10 */ /* 0x000fe4000fffe807 */
[----:B------:R-:W-:Y:S02]  /*0650*/  ISETP.GT.U32.AND P0, PT, R2, -0x1, PT ;  /* 0xffffffff0200780c */ /* 0x000fe40003f04070 */
[----:B------:R-:W-:-:S04]  /*0660*/  LEA.HI.X R0, R5, R0, R4, 0x8, P1 ;  /* 0x0000000005007211 */ /* 0x000fc800008f4404 */
[----:B------:R-:W-:-:S13]  /*0670*/  ISETP.GT.AND.EX P0, PT, R0, -0x1, PT, P0 ;  /* 0xffffffff0000780c */ /* 0x000fda0003f04300 */
[----:B------:R-:W-:Y:S05]  /*0680*/  @P0 EXIT ;  /* 0x000000000000094d */ /* 0x000fea0003800000 */
[C---:B------:R-:W-:Y:S01]  /*0690*/  SHF.L.U64.HI R3, R5.reuse, 0xb, R4 ;  /* 0x0000000b05037819 */ /* 0x040fe20000010204 */
[----:B------:R-:W-:-:S04]  /*06a0*/  IMAD.SHL.U32 R2, R5, 0x800, RZ ;  /* 0x0000080005027824 */ /* 0x000fc800078e00ff */
[----:B------:R-:W-:-:S05]  /*06b0*/  IMAD.WIDE.U32 R20, R20, 0x8, R2 ;  /* 0x0000000814147825 */ /* 0x000fca00078e0002 */
[----:B------:R-:W-:-:S04]  /*06c0*/  LEA R4, P0, R20, c[0x0][0x160], 0x1 ;  /* 0x0000580014047a11 */ /* 0x000fc800078008ff */
[----:B------:R-:W-:-:S06]  /*06d0*/  LEA.HI.X R5, R20, c[0x0][0x164], R21, 0x1, P0 ;  /* 0x0000590014057a11 */ /* 0x000fcc00000f0c15 */
[----:B------:R-:W2:Y:S01]  /*06e0*/  LDG.E.128.CONSTANT R4, [R4.64] ;  /* 0x0000000604047981 */ /* 0x000ea2000c1e9d00 */
[----:B------:R-:W-:-:S04]  /*06f0*/  LEA R2, P0, R20, c[0x0][0x168], 0x2 ;  /* 0x00005a0014027a11 */ /* 0x000fc800078010ff */
[----:B------:R-:W-:Y:S01]  /*0700*/  LEA.HI.X R3, R20, c[0x0][0x16c], R21, 0x2, P0 ;  /* 0x00005b0014037a11 */ /* 0x000fe200000f1415 */
[--C-:B--2---:R-:W-:Y:S02]  /*0710*/  HADD2.F32 R8, -RZ, R4.reuse.H0_H0 ;  /* 0x20000004ff087230 */ /* 0x104fe40000004100 */
[----:B------:R-:W-:Y:S02]  /*0720*/  HADD2.F32 R9, -RZ, R4.H1_H1 ;  /* 0x30000004ff097230 */ /* 0x000fe40000004100 */
[--C-:B------:R-:W-:Y:S02]  /*0730*/  HADD2.F32 R10, -RZ, R5.reuse.H0_H0 ;  /* 0x20000005ff0a7230 */ /* 0x100fe40000004100 */
[----:B------:R-:W-:Y:S02]  /*0740*/  HADD2.F32 R11, -RZ, R5.H1_H1 ;  /* 0x30000005ff0b7230 */ /* 0x000fe40000004100 */
[--C-:B------:R-:W-:Y:S02]  /*0750*/  HADD2.F32 R12, -RZ, R6.reuse.H0_H0 ;  /* 0x20000006ff0c7230 */ /* 0x100fe40000004100 */
[----:B------:R-:W-:Y:S01]  /*0760*/  HADD2.F32 R13, -RZ, R6.H1_H1 ;  /* 0x30000006ff0d7230 */ /* 0x000fe20000004100 */
[----:B------:R-:W-:Y:S01]  /*0770*/  STG.E.128 [R2.64], R8 ;  /* 0x0000000802007986 */ /* 0x000fe2000c101d06 */
[----:B------:R-:W-:-:S02]  /*0780*/  HADD2.F32 R14, -RZ, R7.H0_H0 ;  /* 0x20000007ff0e7230 */ /* 0x000fc40000004100 */
[----:B------:R-:W-:-:S05]  /*0790*/  HADD2.F32 R15, -RZ, R7.H1_H1 ;  /* 0x30000007ff0f7230 */ /* 0x000fca0000004100 */
[----:B------:R-:W-:Y:S01]  /*07a0*/  STG.E.128 [R2.64+0x10], R12 ;  /* 0x0000100c02007986 */ /* 0x000fe2000c101d06 */
[----:B------:R-:W-:Y:S05]  /*07b0*/  EXIT ;  /* 0x000000000000794d */ /* 0x000fea0003800000 */
.L_x_2:
[----:B------:R-:W-:-:S00]  /*07c0*/  BRA `(.L_x_2) ;  /* 0xfffffff000007947 */ /* 0x000fc0000383ffff */
[----:B------:R-:W-:-:S00]  /*07d0*/  NOP ;  /* 0x0000000000007918 */ /* 0x000fc00000000000 */
        /* <DEDUP_REMOVED lines=10> */
.L_x_112:


//--------------------- .text.cast_n_3841_to_3968__kernel --------------------------
	.section	.text.cast_n_3841_to_3968__kernel,"ax",@progbits
	.sectioninfo	@"SHI_REGISTERS=35"
	.align	128
        .global         cast_n_3841_to_3968__kernel
        .type           cast_n_3841_to_3968__kernel,@function
        .size           cast_n_3841_to_3968__kernel,(.L_x_113 - cast_n_3841_to_3968__kernel)
        .other          cast_n_3841_to_3968__kernel,@"STO_CUDA_ENTRY STV_DEFAULT"
cast_n_3841_to_3968__kernel:
.text.cast_n_3841_to_3968__kernel:
[----:B------:R-:W-:-:S02]  /*0000*/  IMAD.MOV.U32 R1, RZ, RZ, c[0x0][0x28] ;  /* 0x00000a00ff017624 */ /* 0x000fc400078e00ff */
[----:B------:R-:W-:-:S05]  /*0010*/  IMAD.MOV.U32 R8, RZ, RZ, c[0x0][0x170] ;  /* 0x00005c00ff087624 */ /* 0x000fca00078e00ff */
[----:B------:R-:W-:-:S05]  /*0020*/  IADD3 R8, P0, R8, 0xf7f, RZ ;  /* 0x00000f7f08087810 */ /* 0x000fca0007f1e0ff */
[----:B------:R-:W-:-:S04]  /*0030*/  IMAD.X R9, RZ, RZ, c[0x0][0x174], P0 ;  /* 0x00005d00ff097624 */ /* 0x000fc800000e06ff */
[----:B------:R-:W-:-:S06]  /*0040*/  IMAD.WIDE.U32 R2, R9, 0x10842109, RZ ;  /* 0x1084210909027825 */ /* 0x000fcc00078e00ff */
[----:B------:R-:W-:-:S04]  /*0050*/  IMAD.WIDE.U32 R4, P0, R8, -0x7bdef7be, R2 ;  /* 0x8421084208047825 */ /* 0x000fc80007800002 */
[C---:B------:R-:W-:Y:S01]  /*0060*/  IMAD.WIDE.U32 R2, R8.reuse, 0x10842109, RZ ;  /* 0x1084210908027825 */ /* 0x040fe200078e00ff */
[----:B------:R-:W-:-:S04]  /*0070*/  IADD3 R6, P1, R8, R5, RZ ;  /* 0x0000000508067210 */ /* 0x000fc80007f3e0ff */
[----:B------:R-:W-:Y:S02]  /*0080*/  IADD3.X R7, RZ, R9, RZ, P0, P1 ;  /* 0x00000009ff077210 */ /* 0x000fe400007e24ff */
[----:B------:R-:W-:Y:S02]  /*0090*/  IADD3 RZ, P0, R3, R4, RZ ;  /* 0x0000000403ff7210 */ /* 0x000fe40007f1e0ff */
[----:B------:R-:W-:-:S03]  /*00a0*/  ISETP.LT.AND P1, PT, R9, RZ, PT ;  /* 0x000000ff0900720c */ /* 0x000fc60003f21270 */
[----:B------:R-:W-:-:S05]  /*00b0*/  IMAD.WIDE.U32.X R2, R9, -0x7bdef7be, R6, P0 ;  /* 0x8421084209027825 */ /* 0x000fca00000e0406 */
[----:B------:R-:W-:-:S05]  /*00c0*/  IADD3 R10, P0, -R8, R2, RZ ;  /* 0x00000002080a7210 */ /* 0x000fca0007f1e1ff */
[----:B------:R-:W-:Y:S01]  /*00d0*/  IMAD.X R2, R3, 0x1, ~R9, P0 ;  /* 0x0000000103027824 */ /* 0x000fe200000e0e09 */
[----:B------:R-:W-:-:S04]  /*00e0*/  IADD3 R3, P0, R10, -0x10842109, RZ ;  /* 0xef7bdef70a037810 */ /* 0x000fc80007f1e0ff */
[----:B------:R-:W-:Y:S02]  /*00f0*/  IADD3.X R11, R2, 0x7bdef7bd, RZ, P0, !PT ;  /* 0x7bdef7bd020b7810 */ /* 0x000fe400007fe4ff */
[----:B------:R-:W-:Y:S02]  /*0100*/  SEL R10, R3, R10, P1 ;  /* 0x0000000a030a7207 */ /* 0x000fe40000800000 */
[----:B------:R-:W-:-:S04]  /*0110*/  SEL R11, R11, R2, P1 ;  /* 0x000000020b0b7207 */ /* 0x000fc80000800000 */
[----:B------:R-:W-:-:S04]  /*0120*/  SHF.R.S64 R10, R10, 0xb, R11 ;  /* 0x0000000b0a0a7819 */ /* 0x000fc8000000100b */
[----:B------:R-:W-:-:S04]  /*0130*/  LEA.HI R10, P0, R11, R10, RZ, 0x1 ;  /* 0x0000000a0b0a7211 */ /* 0x000fc800078108ff */
[----:B------:R-:W-:Y:S01]  /*0140*/  LEA.HI.X.SX32 R11, R11, RZ, 0x15, P0 ;  /* 0x000000ff0b0b7211 */ /* 0x000fe200000faeff */
[----:B------:R-:W-:-:S04]  /*0150*/  IMAD.HI.U32 R9, R10, -0xf80, R8 ;  /* 0xfffff0800a097827 */ /* 0x000fc800078e0008 */
[----:B------:R-:W-:-:S05]  /*0160*/  IMAD R6, R11, -0xf80, RZ ;  /* 0xfffff0800b067824 */ /* 0x000fca00078e02ff */
[----:B------:R-:W-:-:S04]  /*0170*/  IADD3 R6, R9, -R10, R6 ;  /* 0x8000000a09067210 */ /* 0x000fc80007ffe006 */
[--C-:B------:R-:W-:Y:S02]  /*0180*/  SHF.R.S32.HI R7, RZ, 0x1f, R6.reuse ;  /* 0x0000001fff077819 */ /* 0x100fe40000011406 */
[----:B------:R-:W-:Y:S02]  /*0190*/  SHF.R.S32.HI R6, RZ, 0x1f, R6 ;  /* 0x0000001fff067819 */ /* 0x000fe40000011406 */
[----:B------:R-:W-:-:S04]  /*01a0*/  IADD3 R2, P1, R7, R10, RZ ;  /* 0x0000000a07027210 */ /* 0x000fc80007f3e0ff */
[----:B------:R-:W-:Y:S01]  /*01b0*/  ISETP.GE.U32.AND P0, PT, R2, 0x1, PT ;  /* 0x000000010200780c */ /* 0x000fe20003f06070 */
[----:B------:R-:W-:-:S05]  /*01c0*/  IMAD.X R0, R6, 0x1, R11, P1 ;  /* 0x0000000106007824 */ /* 0x000fca00008e060b */
[----:B------:R-:W-:-:S13]  /*01d0*/  ISETP.GE.AND.EX P0, PT, R0, RZ, PT, P0 ;  /* 0x000000ff0000720c */ /* 0x000fda0003f06300 */
[----:B------:R-:W-:Y:S05]  /*01e0*/  @!P0 EXIT ;  /* 0x000000000000894d */ /* 0x000fea0003800000 */
[----:B------:R-:W0:Y:S01]  /*01f0*/  S2UR UR4, SR_CTAID.X ;  /* 0x00000000000479c3 */ /* 0x000e220000002500 */
[----:B------:R-:W1:Y:S01]  /*0200*/  S2R R20, SR_TID.X ;  /* 0x0000000000147919 */ /* 0x000e620000002100 */
[C---:B------:R-:W-:Y:S01]  /*0210*/  ISETP.NE.U32.AND P1, PT, R2.reuse, 0x1, PT ;  /* 0x000000010200780c */ /* 0x040fe20003f25070 */
[----:B------:R-:W-:Y:S01]  /*0220*/  UMOV UR5, URZ ;  /* 0x0000003f00057c82 */ /* 0x000fe20008000000 */
[----:B------:R-:W-:Y:S01]  /*0230*/  LOP3.LUT R26, R2, 0x1, RZ, 0xc0, !PT ;  /* 0x00000001021a7812 */ /* 0x000fe200078ec0ff */
[----:B------:R-:W-:Y:S01]  /*0240*/  ULDC.64 UR6, c[0x0][0x118] ;  /* 0x0000460000067ab9 */ /* 0x000fe20000000a00 */
[----:B------:R-:W-:Y:S02]  /*0250*/  ISETP.NE.AND.EX P1, PT, R0, RZ, PT, P1 ;  /* 0x000000ff0000720c */ /* 0x000fe40003f25310 */
[----:B------:R-:W-:-:S04]  /*0260*/  ISETP.NE.U32.AND P0, PT, R26, RZ, PT ;  /* 0x000000ff1a00720c */ /* 0x000fc80003f05070 */
[----:B------:R-:W-:Y:S01]  /*0270*/  ISETP.NE.AND.EX P0, PT, RZ, RZ, PT, P0 ;  /* 0x000000ffff00720c */ /* 0x000fe20003f05300 */
[----:B0-----:R-:W-:Y:S02]  /*0280*/  IMAD R27, R0, UR4, RZ ;  /* 0x00000004001b7c24 */ /* 0x001fe4000f8e02ff */
[----:B------:R-:W-:Y:S01]  /*0290*/  IMAD.WIDE.U32 R2, R2, UR4, RZ ;  /* 0x0000000402027c25 */ /* 0x000fe2000f8e00ff */
[----:B------:R-:W-:-:S03]  /*02a0*/  UMOV UR4, URZ ;  /* 0x0000003f00047c82 */ /* 0x000fc60008000000 */
[----:B------:R-:W-:Y:S01]  /*02b0*/  IMAD.IADD R27, R3, 0x1, R27 ;  /* 0x00000001031b7824 */ /* 0x000fe200078e021b */
[----:B------:R-:W-:Y:S05]  /*02c0*/  @!P1 BRA `(.L_x_3) ;  /* 0x000003f000009947 */ /* 0x000fea0003800000 */
[C---:B-1----:R-:W-:Y:S01]  /*02d0*/  SHF.L.U64.HI R5, R2.reuse, 0xb, R27 ;  /* 0x0000000b02057819 */ /* 0x042fe2000001021b */
[C---:B------:R-:W-:Y:S01]  /*02e0*/  IMAD.SHL.U32 R4, R2.reuse, 0x800, RZ ;  /* 0x0000080002047824 */ /* 0x040fe200078e00ff */
[----:B------:R-:W-:Y:S02]  /*02f0*/  LEA R30, P1, R2, R20, 0x8 ;  /* 0x00000014021e7211 */ /* 0x000fe400078240ff */
[----:B------:R-:W-:Y:S01]  /*0300*/  IADD3 R26, P3, P4, -R10, R26, -R7 ;  /* 0x0000001a0a1a7210 */ /* 0x000fe20007c7e907 */
[----:B------:R-:W-:Y:S01]  /*0310*/  IMAD.WIDE.U32 R4, R20, 0x8, R4 ;  /* 0x0000000814047825 */ /* 0x000fe200078e0004 */
[----:B------:R-:W-:Y:S02]  /*0320*/  IADD3 R7, P2, RZ, -c[0x0][0x170], RZ ;  /* 0x80005c00ff077a10 */ /* 0x000fe40007f5e0ff */
[----:B------:R-:W-:Y:S02]  /*0330*/  LEA.HI.X R31, R2, RZ, R27, 0x8, P1 ;  /* 0x000000ff021f7211 */ /* 0x000fe400008f441b */
[----:B------:R-:W-:Y:S01]  /*0340*/  IADD3.X R0, ~R11, RZ, ~R6, P3, P4 ;  /* 0x000000ff0b007210 */ /* 0x000fe20001fe8d06 */
        /* <DEDUP_REMOVED lines=10> */
[----:B------:R-:W-:-:S04]  /*03f0*/  IMAD.X R32, RZ, RZ, R32, P2 ;  /* 0x000000ffff207224 */ /* 0x000fc800010e0620 */
[----:B------:R-:W-:-:S02]  /*0400*/  IMAD.X R23, RZ, RZ, R4, P4 ;  /* 0x000000ffff177224 */ /* 0x000fc400020e0604 */
.L_x_4:
        /* <DEDUP_REMOVED lines=43> */
.L_x_3:
        /* <DEDUP_REMOVED lines=33> */
.L_x_5:
        /* <DEDUP_REMOVED lines=11> */
.L_x_113:


//--------------------- .text.cast_n_3713_to_3840__kernel --------------------------
	.section	.text.cast_n_3713_to_3840__kernel,"ax",@progbits
	.sectioninfo	@"SHI_REGISTERS=35"
	.align	128
        .global         cast_n_3713_to_3840__kernel
        .type           cast_n_3713_to_3840__kernel,@function
        .size           cast_n_3713_to_3840__kernel,(.L_x_114 - cast_n_3713_to_3840__kernel)
        .other          cast_n_3713_to_3840__kernel,@"STO_CUDA_ENTRY STV_DEFAULT"
cast_n_3713_to_3840__kernel:
.text.cast_n_3713_to_3840__kernel:
[----:B------:R-:W-:-:S02]  /*0000*/  IMAD.MOV.U32 R1, RZ, RZ, c[0x0][0x28] ;  /* 0x00000a00ff017624 */ /* 0x000fc400078e00ff */
[----:B------:R-:W-:-:S05]  /*0010*/  IMAD.MOV.U32 R8, RZ, RZ, c[0x0][0x170] ;  /* 0x00005c00ff087624 */ /* 0x000fca00078e00ff */
[----:B------:R-:W-:-:S05]  /*0020*/  IADD3 R8, P0, R8, 0xeff, RZ ;  /* 0x00000eff08087810 */ /* 0x000fca0007f1e0ff */
[----:B------:R-:W-:-:S04]  /*0030*/  IMAD.X R9, RZ, RZ, c[0x0][0x174], P0 ;  /* 0x00005d00ff097624 */ /* 0x000fc800000e06ff */
[----:B------:R-:W-:-:S06]  /*0040*/  IMAD.WIDE.U32 R2, R9, -0x77777777, RZ ;  /* 0x8888888909027825 */ /* 0x000fcc00078e00ff */
[----:B------:R-:W-:-:S04]  /*0050*/  IMAD.WIDE.U32 R4, P0, R8, -0x77777778, R2 ;  /* 0x8888888808047825 */ /* 0x000fc80007800002 */
[C---:B------:R-:W-:Y:S01]  /*0060*/  IMAD.WIDE.U32 R2, R8.reuse, -0x77777777, RZ ;  /* 0x8888888908027825 */ /* 0x040fe200078e00ff */
[----:B------:R-:W-:-:S04]  /*0070*/  IADD3 R6, P1, R8, R5, RZ ;  /* 0x0000000508067210 */ /* 0x000fc80007f3e0ff */
[----:B------:R-:W-:Y:S02]  /*0080*/  IADD3.X R7, RZ, R9, RZ, P0, P1 ;  /* 0x00000009ff077210 */ /* 0x000fe400007e24ff */
[----:B------:R-:W-:Y:S02]  /*0090*/  IADD3 RZ, P0, R3, R4, RZ ;  /* 0x0000000403ff7210 */ /* 0x000fe40007f1e0ff */
[----:B------:R-:W-:-:S03]  /*00a0*/  ISETP.LT.AND P1, PT, R9, RZ, PT ;  /* 0x000000ff0900720c */ /* 0x000fc60003f21270 */
[----:B------:R-:W-:-:S05]  /*00b0*/  IMAD.WIDE.U32.X R2, R9, -0x77777778, R6, P0 ;  /* 0x8888888809027825 */ /* 0x000fca00000e0406 */
[----:B------:R-:W-:-:S05]  /*00c0*/  IADD3 R10, P0, -R8, R2, RZ ;  /* 0x00000002080a7210 */ /* 0x000fca0007f1e1ff */
[----:B------:R-:W-:Y:S01]  /*00d0*/  IMAD.X R2, R3, 0x1, ~R9, P0 ;  /* 0x0000000103027824 */ /* 0x000fe200000e0e09 */
[----:B------:R-:W-:-:S04]  /*00e0*/  IADD3 R3, P0, R10, 0x77777777, RZ ;  /* 0x777777770a037810 */ /* 0x000fc80007f1e0ff */
        /* <DEDUP_REMOVED lines=50> */
.L_x_7:
        /* <DEDUP_REMOVED lines=43> */
.L_x_6:
        /* <DEDUP_REMOVED lines=33> */
.L_x_8:
        /* <DEDUP_REMOVED lines=11> */
.L_x_114:


//--------------------- .text.cast_n_3585_to_3712__kernel --------------------------
	.section	.text.cast_n_3585_to_3712__kernel,"ax",@progbits
	.sectioninfo	@"SHI_REGISTERS=35"
	.align	128
        .global         cast_n_3585_to_3712__kernel
        .type           cast_n_3585_to_3712__kernel,@function
        .size           cast_n_3585_to_3712__kernel,(.L_x_115 - cast_n_3585_to_3712__kernel)
        .other          cast_n_3585_to_3712__kernel,@"STO_CUDA_ENTRY STV_DEFAULT"
cast_n_3585_to_3712__kernel:
.text.cast_n_3585_to_3712__kernel:
[----:B------:R-:W-:-:S02]  /*0000*/  IMAD.MOV.U32 R1, RZ, RZ, c[0x0][0x28] ;  /* 0x00000a00ff017624 */ /* 0x000fc400078e00ff */
[----:B------:R-:W-:-:S05]  /*0010*/  IMAD.MOV.U32 R8, RZ, RZ, c[0x0][0x170] ;  /* 0x00005c00ff087624 */ /* 0x000fca00078e00ff */
[----:B------:R-:W-:-:S05]  /*0020*/  IADD3 R8, P0, R8, 0xe7f, RZ ;  /* 0x00000e7f08087810 */ /* 0x000fca0007f1e0ff */
[----:B------:R-:W-:-:S04]  /*0030*/  IMAD.X R9, RZ, RZ, c[0x0][0x174], P0 ;  /* 0x00005d00ff097624 */ /* 0x000fc800000e06ff */
[C---:B------:R-:W-:Y:S01]  /*0040*/  IMAD.WIDE.U32 R2, R9.reuse, 0x69ee5847, RZ ;  /* 0x69ee584709027825 */ /* 0x040fe200078e00ff */
[----:B------:R-:W-:-:S05]  /*0050*/  ISETP.LT.AND P1, PT, R9, RZ, PT ;  /* 0x000000ff0900720c */ /* 0x000fca0003f21270 */
[----:B------:R-:W-:-:S04]  /*0060*/  IMAD.WIDE.U32 R4, P0, R8, 0x469ee584, R2 ;  /* 0x469ee58408047825 */ /* 0x000fc80007800002 */
[----:B------:R-:W-:-:S04]  /*0070*/  IMAD.WIDE.U32 R2, R8, 0x69ee5847, RZ ;  /* 0x69ee584708027825 */ /* 0x000fc800078e00ff */
[----:B------:R-:W-:Y:S01]  /*0080*/  IMAD.X R7, RZ, RZ, RZ, P0 ;  /* 0x000000ffff077224 */ /* 0x000fe200000e06ff */
[----:B------:R-:W-:Y:S01]  /*0090*/  IADD3 RZ, P0, R3, R4, RZ ;  /* 0x0000000403ff7210 */ /* 0x000fe20007f1e0ff */
[----:B------:R-:W-:-:S04]  /*00a0*/  IMAD.MOV.U32 R6, RZ, RZ, R5 ;  /* 0x000000ffff067224 */ /* 0x000fc800078e0005 */
[----:B------:R-:W-:-:S05]  /*00b0*/  IMAD.WIDE.U32.X R2, R9, 0x469ee584, R6, P0 ;  /* 0x469ee58409027825 */ /* 0x000fca00000e0406 */
[----:B------:R-:W-:-:S04]  /*00c0*/  IADD3 R5, P0, R2, -0x69ee5847, RZ ;  /* 0x9611a7b902057810 */ /* 0x000fc80007f1e0ff */
[----:B------:R-:W-:Y:S02]  /*00d0*/  IADD3.X R7, R3, -0x469ee585, RZ, P0, !PT ;  /* 0xb9611a7b03077810 */ /* 0x000fe400007fe4ff */
        /* <DEDUP_REMOVED lines=49> */
.L_x_10:
        /* <DEDUP_REMOVED lines=43> */
.L_x_9:
        /* <DEDUP_REMOVED lines=33> */
.L_x_11:
        /* <DEDUP_REMOVED lines=13> */
.L_x_115:


//--------------------- .text.cast_n_3457_to_3584__kernel --------------------------
	.section	.text.cast_n_3457_to_3584__kernel,"ax",@progbits
	.sectioninfo	@"SHI_REGISTERS=35"
	.align	128
        .global         cast_n_3457_to_3584__kernel
        .type           cast_n_3457_to_3584__kernel,@function
        .size           cast_n_3457_to_3584__kernel,(.L_x_116 - cast_n_3457_to_3584__kernel)
        .other          cast_n_3457_to_3584__kernel,@"STO_CUDA_ENTRY STV_DEFAULT"
cast_n_3457_to_3584__kernel:
.text.cast_n_3457_to_3584__kernel:
        /* <DEDUP_REMOVED lines=63> */
.L_x_13:
        /* <DEDUP_REMOVED lines=43> */
.L_x_12:
        /* <DEDUP_REMOVED lines=33> */
.L_x_14:
        /* <DEDUP_REMOVED lines=13> */
.L_x_116:


//--------------------- .text.cast_n_3329_to_3456__kernel --------------------------
	.section	.text.cast_n_3329_to_3456__kernel,"ax",@progbits
	.sectioninfo	@"SHI_REGISTERS=35"
	.align	128
        .global         cast_n_3329_to_3456__kernel
        .type           cast_n_3329_to_3456__kernel,@function
        .size           cast_n_3329_to_3456__kernel,(.L_x_117 - cast_n_3329_to_3456__kernel)
        .other          cast_n_3329_to_3456__kernel,@"STO_CUDA_ENTRY STV_DEFAULT"
cast_n_3329_to_3456__kernel:
.text.cast_n_3329_to_3456__kernel:
        /* <DEDUP_REMOVED lines=63> */
.L_x_16:
        /* <DEDUP_REMOVED lines=43> */
.L_x_15:
        /* <DEDUP_REMOVED lines=33> */
.L_x_17:
        /* <DEDUP_REMOVED lines=13> */
.L_x_117:


//--------------------- .text.cast_n_3201_to_3328__kernel --------------------------
	.section	.text.cast_n_3201_to_3328__kernel,"ax",@progbits
	.sectioninfo	@"SHI_REGISTERS=35"
	.align	128
        .global         cast_n_3201_to_3328__kernel
        .type           cast_n_3201_to_3328__kernel,@function
        .size           cast_n_3201_to_3328__kernel,(.L_x_118 - cast_n_3201_to_3328__kernel)
        .other          cast_n_3201_to_3328__kernel,@"STO_CUDA_ENTRY STV_DEFAULT"
cast_n_3201_to_3328__kernel:
.text.cast_n_3201_to_3328__kernel:
[----:B------:R-:W-:-:S02]  /*0000*/  IMAD.MOV.U32 R1, RZ, RZ, c[0x0][0x28] ;  /* 0x00000a00ff017624 */ /* 0x000fc400078e00ff */
[----:B------:R-:W-:-:S05]  /*0010*/  IMAD.MOV.U32 R8, RZ, RZ, c[0x0][0x170] ;  /* 0x00005c00ff087624 */ /* 0x000fca00078e00ff */
[----:B------:R-:W-:-:S05]  /*0020*/  IADD3 R8, P0, R8, 0xcff, RZ ;  /* 0x00000cff08087810 */ /* 0x000fca0007f1e0ff */
[----:B------:R-:W-:-:S04]  /*0030*/  IMAD.X R9, RZ, RZ, c[0x0][0x174], P0 ;  /* 0x00005d00ff097624 */ /* 0x000fc800000e06ff */
[C---:B------:R-:W-:Y:S01]  /*0040*/  IMAD.WIDE.U32 R2, R9.reuse, -0x3b13b13b, RZ ;  /* 0xc4ec4ec509027825 */ /* 0x040fe200078e00ff */
[----:B------:R-:W-:-:S05]  /*0050*/  ISETP.LT.AND P1, PT, R9, RZ, PT ;  /* 0x000000ff0900720c */ /* 0x000fca0003f21270 */
[----:B------:R-:W-:-:S04]  /*0060*/  IMAD.WIDE.U32 R4, P0, R8, 0x4ec4ec4e, R2 ;  /* 0x4ec4ec4e08047825 */ /* 0x000fc80007800002 */
[----:B------:R-:W-:-:S04]  /*0070*/  IMAD.WIDE.U32 R2, R8, -0x3b13b13b, RZ ;  /* 0xc4ec4ec508027825 */ /* 0x000fc800078e00ff */
[----:B------:R-:W-:Y:S01]  /*0080*/  IMAD.X R7, RZ, RZ, RZ, P0 ;  /* 0x000000ffff077224 */ /* 0x000fe200000e06ff */
[----:B------:R-:W-:Y:S01]  /*0090*/  IADD3 RZ, P0, R3, R4, RZ ;  /* 0x0000000403ff7210 */ /* 0x000fe20007f1e0ff */
[----:B------:R-:W-:-:S04]  /*00a0*/  IMAD.MOV.U32 R6, RZ, RZ, R5 ;  /* 0x000000ffff067224 */ /* 0x000fc800078e0005 */
[----:B------:R-:W-:-:S05]  /*00b0*/  IMAD.WIDE.U32.X R2, R9, 0x4ec4ec4e, R6, P0 ;  /* 0x4ec4ec4e09027825 */ /* 0x000fca00000e0406 */
[----:B------:R-:W-:-:S04]  /*00c0*/  IADD3 R5, P0, R2, 0x3b13b13b, RZ ;  /* 0x3b13b13b02057810 */ /* 0x000fc80007f1e0ff */
        /* <DEDUP_REMOVED lines=50> */
.L_x_19:
        /* <DEDUP_REMOVED lines=43> */
.L_x_18:
        /* <DEDUP_REMOVED lines=33> */
.L_x_20:
        /* <DEDUP_REMOVED lines=13> */
.L_x_118:


//--------------------- .text.cast_n_3073_to_3200__kernel --------------------------
	.section	.text.cast_n_3073_to_3200__kernel,"ax",@progbits
	.sectioninfo	@"SHI_REGISTERS=35"
	.align	128
        .global         cast_n_3073_to_3200__kernel
        .type           cast_n_3073_to_3200__kernel,@function
        .size           cast_n_3073_to_3200__kernel,(.L_x_119 - cast_n_3073_to_3200__kernel)
        .other          cast_n_3073_to_3200__kernel,@"STO_CUDA_ENTRY STV_DEFAULT"
cast_n_3073_to_3200__kernel:
.text.cast_n_3073_to_3200__kernel:
        /* <DEDUP_REMOVED lines=65> */
.L_x_22:
        /* <DEDUP_REMOVED lines=43> */
.L_x_21:
        /* <DEDUP_REMOVED lines=33> */
.L_x_23:
        /* <DEDUP_REMOVED lines=11> */
.L_x_119:


//--------------------- .text.cast_n_2945_to_3072__kernel --------------------------
	.section	.text.cast_n_2945_to_3072__kernel,"ax",@progbits
	.sectioninfo	@"SHI_REGISTERS=35"
	.align	128
        .global         cast_n_2945_to_3072__kernel
        .type           cast_n_2945_to_3072__kernel,@function
        .size           cast_n_2945_to_3072__kernel,(.L_x_120 - cast_n_2945_to_3072__kernel)
        .other          cast_n_2945_to_3072__kernel,@"STO_CUDA_ENTRY STV_DEFAULT"
cast_n_2945_to_3072__kernel:
.text.cast_n_2945_to_3072__kernel:
        /* <DEDUP_REMOVED lines=63> */
.L_x_25:
        /* <DEDUP_REMOVED lines=43> */
.L_x_24:
        /* <DEDUP_REMOVED lines=33> */
.L_x_26:
        /* <DEDUP_REMOVED lines=13> */
.L_x_120:


//--------------------- .text.cast_n_2817_to_2944__kernel --------------------------
	.section	.text.cast_n_2817_to_2944__kernel,"ax",@progbits
	.sectioninfo	@"SHI_REGISTERS=34"
	.align	128
        .global         cast_n_2817_to_2944__kernel
        .type           cast_n_2817_to_2944__kernel,@function
        .size           cast_n_2817_to_2944__kernel,(.L_x_121 - cast_n_2817_to_2944__kernel)
        .other          cast_n_2817_to_2944__kernel,@"STO_CUDA_ENTRY STV_DEFAULT"
cast_n_2817_to_2944__kernel:
.text.cast_n_2817_to_2944__kernel:
        /* <DEDUP_REMOVED lines=31> */
[C---:B------:R-:W-:Y:S01]  /*01f0*/  IADD3 R2, P0, R4.reuse, -0x1, RZ ;  /* 0xffffffff04027810 */ /* 0x040fe20007f1e0ff */
[----:B------:R-:W0:Y:S01]  /*0200*/  S2R R7, SR_TID.X ;  /* 0x0000000000077919 */ /* 0x000e220000002100 */
[----:B------:R-:W-:Y:S01]  /*0210*/  LOP3.LUT R6, R4, 0x3, RZ, 0xc0, !PT ;  /* 0x0000000304067812 */ /* 0x000fe200078ec0ff */
[----:B------:R-:W1:Y:S01]  /*0220*/  S2UR UR4, SR_CTAID.X ;  /* 0x00000000000479c3 */ /* 0x000e620000002500 */
[----:B------:R-:W-:Y:S01]  /*0230*/  ISETP.GE.U32.AND P1, PT, R2, 0x3, PT ;  /* 0x000000030200780c */ /* 0x000fe20003f26070 */
[----:B------:R-:W-:Y:S01]  /*0240*/  ULDC.64 UR6, c[0x0][0x118] ;  /* 0x0000460000067ab9 */ /* 0x000fe20000000a00 */
[----:B------:R-:W-:Y:S02]  /*0250*/  IADD3.X R2, R5, -0x1, RZ, P0, !PT ;  /* 0xffffffff05027810 */ /* 0x000fe400007fe4ff */
[----:B------:R-:W-:Y:S02]  /*0260*/  ISETP.NE.U32.AND P0, PT, R6, RZ, PT ;  /* 0x000000ff0600720c */ /* 0x000fe40003f05070 */
[----:B------:R-:W-:-:S02]  /*0270*/  ISETP.GE.U32.AND.EX P1, PT, R2, RZ, PT, P1 ;  /* 0x000000ff0200720c */ /* 0x000fc40003f26110 */
[----:B------:R-:W-:Y:S01]  /*0280*/  ISETP.NE.AND.EX P0, PT, RZ, RZ, PT, P0 ;  /* 0x000000ffff00720c */ /* 0x000fe20003f05300 */
[----:B------:R-:W-:-:S10]  /*0290*/  CS2R R2, SRZ ;  /* 0x0000000000027805 */ /* 0x000fd4000001ff00 */
[----:B-1----:R-:W-:Y:S05]  /*02a0*/  @!P1 BRA `(.L_x_27) ;  /* 0x0000049000009947 */ /* 0x002fea0003800000 */
[----:B------:R-:W-:Y:S01]  /*02b0*/  IMAD R11, R5, UR4, RZ ;  /* 0x00000004050b7c24 */ /* 0x000fe2000f8e02ff */
[----:B------:R-:W-:Y:S01]  /*02c0*/  IADD3 R17, P2, RZ, -c[0x0][0x170], RZ ;  /* 0x80005c00ff117a10 */ /* 0x000fe20007f5e0ff */
[----:B------:R-:W-:-:S04]  /*02d0*/  IMAD.WIDE.U32 R8, R4, UR4, RZ ;  /* 0x0000000404087c25 */ /* 0x000fc8000f8e00ff */
[----:B------:R-:W-:Y:S01]  /*02e0*/  IMAD.IADD R9, R9, 0x1, R11 ;  /* 0x0000000109097824 */ /* 0x000fe200078e020b */
[C---:B0-----:R-:W-:Y:S01]  /*02f0*/  LEA R12, P1, R8.reuse, R7, 0x8 ;  /* 0x00000007080c7211 */ /* 0x041fe200078240ff */
[C---:B------:R-:W-:Y:S02]  /*0300*/  IMAD.SHL.U32 R10, R8.reuse, 0x400, RZ ;  /* 0x00000400080a7824 */ /* 0x040fe400078e00ff */
[----:B------:R-:W-:Y:S01]  /*0310*/  IMAD.X R14, RZ, RZ, ~c[0x0][0x174], P2 ;  /* 0x80005d00ff0e7624 */ /* 0x000fe200010e06ff */
[C-C-:B------:R-:W-:Y:S02]  /*0320*/  SHF.L.U64.HI R11, R8.reuse, 0xa, R9.reuse ;  /* 0x0000000a080b7819 */ /* 0x140fe40000010209 */
[----:B------:R-:W-:Y:S02]  /*0330*/  LEA.HI.X R13, R8, RZ, R9, 0x8, P1 ;  /* 0x000000ff080d7211 */ /* 0x000fe400008f4409 */
[----:B------:R-:W-:Y:S01]  /*0340*/  IADD3 R24, P1, P2, -R24, R6, -R15 ;  /* 0x0000000618187210 */ /* 0x000fe20007a3e90f */
[----:B------:R-:W-:-:S03]  /*0350*/  IMAD.WIDE.U32 R8, R7, 0x4, R10 ;  /* 0x0000000407087825 */ /* 0x000fc600078e000a */
[----:B------:R-:W-:Y:S01]  /*0360*/  IADD3.X R25, ~R0, RZ, ~R25, P1, P2 ;  /* 0x000000ff00197210 */ /* 0x000fe20000fe4d19 */
[----:B------:R-:W-:Y:S01]  /*0370*/  IMAD.WIDE.U32 R12, R17, 0x280, R12 ;  /* 0x00000280110c7825 */ /* 0x000fe200078e000c */
[C---:B------:R-:W-:Y:S02]  /*0380*/  LEA R30, P3, R8.reuse, c[0x0][0x160], 0x1 ;  /* 0x00005800081e7a11 */ /* 0x040fe400078608ff */
[----:B------:R-:W-:Y:S01]  /*0390*/  LEA R10, P4, R8, c[0x0][0x168], 0x2 ;  /* 0x00005a00080a7a11 */ /* 0x000fe200078810ff */
[----:B------:R-:W-:Y:S01]  /*03a0*/  IMAD R11, R14, 0x280, RZ ;  /* 0x000002800e0b7824 */ /* 0x000fe200078e02ff */
[C---:B------:R-:W-:Y:S01]  /*03b0*/  LEA.HI.X R31, R8.reuse, c[0x0][0x164], R9, 0x1, P3 ;  /* 0x00005900081f7a11 */ /* 0x040fe200018f0c09 */
[----:B------:R-:W-:Y:S02]  /*03c0*/  IMAD.MOV.U32 R0, RZ, RZ, R12 ;  /* 0x000000ffff007224 */ /* 0x000fe400078e000c */
[----:B------:R-:W-:Y:S01]  /*03d0*/  IMAD.IADD R28, R13, 0x1, R11 ;  /* 0x000000010d1c7824 */ /* 0x000fe200078e020b */
[----:B------:R-:W-:-:S02]  /*03e0*/  LEA.HI.X R11, R8, c[0x0][0x16c], R9, 0x2, P4 ;  /* 0x00005b00080b7a11 */ /* 0x000fc400020f1409 */
.L_x_28:
[C---:B------:R-:W-:Y:S02]  /*03f0*/  IADD3 R9, P5, R0.reuse, 0x100, RZ ;  /* 0x0000010000097810 */ /* 0x040fe40007fbe0ff */
[----:B------:R-:W-:-:S02]  /*0400*/  IADD3 R8, P3, R0, 0x200, RZ ;  /* 0x0000020000087810 */ /* 0x000fc40007f7e0ff */
[----:B------:R-:W-:Y:S01]  /*0410*/  ISETP.GT.U32.AND P2, PT, R9, -0x1, PT ;  /* 0xffffffff0900780c */ /* 0x000fe20003f44070 */
[--C-:B-1----:R-:W-:Y:S01]  /*0420*/  IMAD.X R12, RZ, RZ, R28.reuse, P5 ;  /* 0x000000ffff0c7224 */ /* 0x102fe200028e061c */
[----:B------:R-:W-:Y:S01]  /*0430*/  ISETP.GT.U32.AND P4, PT, R8, -0x1, PT ;  /* 0xffffffff0800780c */ /* 0x000fe20003f84070 */
[--C-:B------:R-:W-:Y:S01]  /*0440*/  IMAD.X R9, RZ, RZ, R28.reuse, P3 ;  /* 0x000000ffff097224 */ /* 0x100fe200018e061c */
[----:B------:R-:W-:Y:S02]  /*0450*/  IADD3 R8, P5, R0, 0x300, RZ ;  /* 0x0000030000087810 */ /* 0x000fe40007fbe0ff */
[----:B------:R-:W-:Y:S02]  /*0460*/  ISETP.GT.AND.EX P2, PT, R12, -0x1, PT, P2 ;  /* 0xffffffff0c00780c */ /* 0x000fe40003f44320 */
[----:B------:R-:W-:Y:S01]  /*0470*/  ISETP.GT.U32.AND P3, PT, R8, -0x1, PT ;  /* 0xffffffff0800780c */ /* 0x000fe20003f64070 */
[----:B------:R-:W-:Y:S01]  /*0480*/  IMAD.X R8, RZ, RZ, R28, P5 ;  /* 0x000000ffff087224 */ /* 0x000fe200028e061c */
[----:B------:R-:W-:-:S02]  /*0490*/  ISETP.GT.U32.AND P1, PT, R0, -0x1, PT ;  /* 0xffffffff0000780c */ /* 0x000fc40003f24070 */
[----:B------:R-:W-:Y:S02]  /*04a0*/  ISETP.GT.AND.EX P4, PT, R9, -0x1, PT, P4 ;  /* 0xffffffff0900780c */ /* 0x000fe40003f84340 */
[----:B------:R-:W-:Y:S02]  /*04b0*/  ISETP.GT.AND.EX P3, PT, R8, -0x1, PT, P3 ;  /* 0xffffffff0800780c */ /* 0x000fe40003f64330 */
[----:B------:R-:W-:-:S03]  /*04c0*/  ISETP.GT.AND.EX P1, PT, R28, -0x1, PT, P1 ;  /* 0xffffffff1c00780c */ /* 0x000fc60003f24310 */
[----:B------:R-:W2:Y:S06]  /*04d0*/  @!P2 LDG.E.64.CONSTANT R8, [R30.64+0x800] ;  /* 0x000800061e08a981 */ /* 0x000eac000c1e9b00 */
[----:B------:R-:W3:Y:S04]  /*04e0*/  @!P4 LDG.E.64.CONSTANT R12, [R30.64+0x1000] ;  /* 0x001000061e0cc981 */ /* 0x000ee8000c1e9b00 */
[----:B------:R-:W4:Y:S04]  /*04f0*/  @!P3 LDG.E.64.CONSTANT R16, [R30.64+0x1800] ;  /* 0x001800061e10b981 */ /* 0x000f28000c1e9b00 */
[----:B------:R-:W5:Y:S01]  /*0500*/  @!P1 LDG.E.64.CONSTANT R20, [R30.64] ;  /* 0x000000061e149981 */ /* 0x000f62000c1e9b00 */
[----:B------:R-:W-:-:S02]  /*0510*/  IMAD.MOV.U32 R26, RZ, RZ, R10 ;  /* 0x000000ffff1a7224 */ /* 0x000fc400078e000a */
[----:B------:R-:W-:Y:S02]  /*0520*/  IMAD.MOV.U32 R27, RZ, RZ, R11 ;  /* 0x000000ffff1b7224 */ /* 0x000fe400078e000b */
[--C-:B--2---:R-:W-:Y:S02]  /*0530*/  @!P2 HADD2.F32 R11, -RZ, R9.reuse.H1_H1 ;  /* 0x30000009ff0ba230 */ /* 0x104fe40000004100 */
[----:B------:R-:W-:Y:S02]  /*0540*/  @!P2 HADD2.F32 R10, -RZ, R9.H0_H0 ;  /* 0x20000009ff0aa230 */ /* 0x000fe40000004100 */
[--C-:B------:R-:W-:Y:S02]  /*0550*/  @!P2 HADD2.F32 R9, -RZ, R8.reuse.H1_H1 ;  /* 0x30000008ff09a230 */ /* 0x100fe40000004100 */
[----:B------:R-:W-:Y:S02]  /*0560*/  @!P2 HADD2.F32 R8, -RZ, R8.H0_H0 ;  /* 0x20000008ff08a230 */ /* 0x000fe40000004100 */
[----:B----4-:R-:W-:-:S02]  /*0570*/  @!P3 HADD2.F32 R19, -RZ, R17.H1_H1 ;  /* 0x30000011ff13b230 */ /* 0x010fc40000004100 */
[----:B------:R-:W-:Y:S02]  /*0580*/  @!P3 HADD2.F32 R18, -RZ, R17.H0_H0 ;  /* 0x20000011ff12b230 */ /* 0x000fe40000004100 */
[--C-:B------:R-:W-:Y:S01]  /*0590*/  @!P3 HADD2.F32 R17, -RZ, R16.reuse.H1_H1 ;  /* 0x30000010ff11b230 */ /* 0x100fe20000004100 */
[----:B------:R0:W-:Y:S01]  /*05a0*/  @!P2 STG.E.128 [R26.64+0x1000], R8 ;  /* 0x001000081a00a986 */ /* 0x0001e2000c101d06 */
[----:B------:R-:W-:Y:S01]  /*05b0*/  @!P3 HADD2.F32 R16, -RZ, R16.H0_H0 ;  /* 0x20000010ff10b230 */ /* 0x000fe20000004100 */
[----:B------:R-:W-:Y:S01]  /*05c0*/  IADD3 R3, P2, R3, 0x4, RZ ;  /* 0x0000000403037810 */ /* 0x000fe20007f5e0ff */
[--C-:B-----5:R-:W-:Y:S02]  /*05d0*/  @!P1 HADD2.F32 R23, -RZ, R21.reuse.H1_H1 ;  /* 0x30000015ff179230 */ /* 0x120fe40000004100 */
[----:B------:R-:W-:Y:S02]  /*05e0*/  @!P1 HADD2.F32 R22, -RZ, R21.H0_H0 ;  /* 0x20000015ff169230 */ /* 0x000fe40000004100 */
[--C-:B------:R-:W-:Y:S01]  /*05f0*/  @!P1 HADD2.F32 R21, -RZ, R20.reuse.H1_H1 ;  /* 0x30000014ff159230 */ /* 0x100fe20000004100 */
[----:B------:R1:W-:Y:S01]  /*0600*/  @!P3 STG.E.128 [R26.64+0x3000], R16 ;  /* 0x003000101a00b986 */ /* 0x0003e2000c101d06 */
[----:B------:R-:W-:Y:S01]  /*0610*/  @!P1 HADD2.F32 R20, -RZ, R20.H0_H0 ;  /* 0x20000014ff149230 */ /* 0x000fe20000004100 */
[----:B------:R-:W-:Y:S01]  /*0620*/  IADD3 R29, P3, R3, R24, RZ ;  /* 0x00000018031d7210 */ /* 0x000fe20007f7e0ff */
[----:B------:R-:W-:-:S03]  /*0630*/  IMAD.X R2, RZ, RZ, R2, P2 ;  /* 0x000000ffff027224 */ /* 0x000fc600010e0602 */
[----:B------:R1:W-:Y:S01]  /*0640*/  @!P1 STG.E.128 [R26.64], R20 ;  /* 0x000000141a009986 */ /* 0x0003e2000c101d06 */
[----:B------:R-:W-:Y:S01]  /*0650*/  ISETP.NE.U32.AND P1, PT, R29, RZ, PT ;  /* 0x000000ff1d00720c */ /* 0x000fe20003f25070 */
[----:B------:R-:W-:Y:S02]  /*0660*/  IMAD.X R29, R2, 0x1, R25, P3 ;  /* 0x00000001021d7824 */ /* 0x000fe400018e0619 */
[----:B---3--:R-:W-:-:S03]  /*0670*/  @!P4 HADD2.F32 R15, -RZ, R13.H1_H1 ;  /* 0x3000000dff0fc230 */ /* 0x008fc60000004100 */
[----:B------:R-:W-:Y:S01]  /*0680*/  ISETP.NE.AND.EX P1, PT, R29, RZ, PT, P1 ;  /* 0x000000ff1d00720c */ /* 0x000fe20003f25310 */
[----:B------:R-:W-:Y:S02]  /*0690*/  @!P4 HADD2.F32 R14, -RZ, R13.H0_H0 ;  /* 0x2000000dff0ec230 */ /* 0x000fe40000004100 */
[--C-:B------:R-:W-:Y:S02]  /*06a0*/  @!P4 HADD2.F32 R13, -RZ, R12.reuse.H1_H1 ;  /* 0x3000000cff0dc230 */ /* 0x100fe40000004100 */
[----:B------:R-:W-:Y:S01]  /*06b0*/  @!P4 HADD2.F32 R12, -RZ, R12.H0_H0 ;  /* 0x2000000cff0cc230 */ /* 0x000fe20000004100 */
[----:B------:R-:W-:Y:S02]  /*06c0*/  IADD3 R0, P2, R0, 0x400, RZ ;  /* 0x0000040000007810 */ /* 0x000fe40007f5e0ff */
[----:B------:R-:W-:Y:S02]  /*06d0*/  IADD3 R30, P3, R30, 0x2000, RZ ;  /* 0x000020001e1e7810 */ /* 0x000fe40007f7e0ff */
[----:B------:R1:W-:Y:S01]  /*06e0*/  @!P4 STG.E.128 [R26.64+0x2000], R12 ;  /* 0x0020000c1a00c986 */ /* 0x0003e2000c101d06 */
[----:B0-----:R-:W-:Y:S01]  /*06f0*/  IADD3 R10, P4, R26, 0x4000, RZ ;  /* 0x000040001a0a7810 */ /* 0x001fe20007f9e0ff */
[----:B------:R-:W-:-:S02]  /*0700*/  IMAD.X R28, RZ, RZ, R28, P2 ;  /* 0x000000ffff1c7224 */ /* 0x000fc400010e061c */
[----:B------:R-:W-:Y:S02]  /*0710*/  IMAD.X R31, RZ, RZ, R31, P3 ;  /* 0x000000ffff1f7224 */ /* 0x000fe400018e061f */
[----:B------:R-:W-:Y:S01]  /*0720*/  IMAD.X R11, RZ, RZ, R27, P4 ;  /* 0x000000ffff0b7224 */ /* 0x000fe200020e061b */
[----:B------:R-:W-:Y:S05]  /*0730*/  @P1 BRA `(.L_x_28) ;  /* 0xfffffcb000001947 */ /* 0x000fea000383ffff */
.L_x_27:
[----:B------:R-:W-:Y:S05]  /*0740*/  @!P0 EXIT ;  /* 0x000000000000894d */ /* 0x000fea0003800000 */
[----:B------:R-:W-:Y:S02]  /*0750*/  IMAD R11, R5, UR4, RZ ;  /* 0x00000004050b7c24 */ /* 0x000fe4000f8e02ff */
[----:B------:R-:W-:-:S04]  /*0760*/  IMAD.WIDE.U32 R4, R4, UR4, RZ ;  /* 0x0000000404047c25 */ /* 0x000fc8000f8e00ff */
[----:B------:R-:W-:Y:S02]  /*0770*/  IMAD.SHL.U32 R9, R3, 0x100, RZ ;  /* 0x0000010003097824 */ /* 0x000fe400078e00ff */
[----:B------:R-:W-:Y:S01]  /*0780*/  IMAD.IADD R11, R5, 0x1, R11 ;  /* 0x00000001050b7824 */ /* 0x000fe200078e020b */
[----:B------:R-:W-:Y:S01]  /*0790*/  SHF.L.U64.HI R5, R3, 0x8, R2 ;  /* 0x0000000803057819 */ /* 0x000fe20000010202 */
[C---:B------:R-:W-:Y:S01]  /*07a0*/  IMAD.SHL.U32 R8, R4.reuse, 0x400, RZ ;  /* 0x0000040004087824 */ /* 0x040fe200078e00ff */
[C---:B------:R-:W-:Y:S02]  /*07b0*/  LEA R0, P0, R4.reuse, R9, 0x8 ;  /* 0x0000000904007211 */ /* 0x040fe400078040ff */
[C-C-:B------:R-:W-:Y:S02]  /*07c0*/  SHF.L.U64.HI R9, R4.reuse, 0xa, R11.reuse ;  /* 0x0000000a04097819 */ /* 0x140fe4000001020b */
[----:B------:R-:W-:Y:S02]  /*07d0*/  LEA.HI.X R5, R4, R5, R11, 0x8, P0 ;  /* 0x0000000504057211 */ /* 0x000fe400000f440b */
[C---:B0-----:R-:W-:Y:S01]  /*07e0*/  IADD3 R4, P0, R7.reuse, R0, RZ ;  /* 0x0000000007047210 */ /* 0x041fe20007f1e0ff */
[----:B------:R-:W-:Y:S01]  /*07f0*/  IMAD.WIDE.U32 R8, R7, 0x4, R8 ;  /* 0x0000000407087825 */ /* 0x000fe200078e0008 */
[----:B------:R-:W-:-:S03]  /*0800*/  IADD3 R11, P1, RZ, -c[0x0][0x170], RZ ;  /* 0x80005c00ff0b7a10 */ /* 0x000fc60007f3e0ff */
[----:B------:R-:W-:Y:S01]  /*0810*/  IMAD.X R5, RZ, RZ, R5, P0 ;  /* 0x000000ffff057224 */ /* 0x000fe200000e0605 */
[----:B-1----:R-:W-:Y:S01]  /*0820*/  LEA R12, P0, R3, R8, 0xa ;  /* 0x00000008030c7211 */ /* 0x002fe200078050ff */
[----:B------:R-:W-:Y:S02]  /*0830*/  IMAD.X R0, RZ, RZ, ~c[0x0][0x174], P1 ;  /* 0x80005d00ff007624 */ /* 0x000fe400008e06ff */
[----:B------:R-:W-:Y:S01]  /*0840*/  IMAD.WIDE.U32 R4, R11, 0x280, R4 ;  /* 0x000002800b047825 */ /* 0x000fe200078e0004 */
[----:B------:R-:W-:Y:S02]  /*0850*/  LEA.HI.X R3, R3, R9, R2, 0xa, P0 ;  /* 0x0000000903037211 */ /* 0x000fe400000f5402 */
[----:B------:R-:W-:Y:S01]  /*0860*/  LEA R13, P0, R12, c[0x0][0x168], 0x2 ;  /* 0x00005a000c0d7a11 */ /* 0x000fe200078010ff */
[----:B------:R-:W-:Y:S01]  /*0870*/  IMAD R7, R0, 0x280, RZ ;  /* 0x0000028000077824 */ /* 0x000fe200078e02ff */
[----:B------:R-:W-:Y:S01]  /*0880*/  IADD3 R0, P2, RZ, -R6, RZ ;  /* 0x80000006ff007210 */ /* 0x000fe20007f5e0ff */
[----:B------:R-:W-:Y:S01]  /*0890*/  IMAD.MOV.U32 R9, RZ, RZ, R4 ;  /* 0x000000ffff097224 */ /* 0x000fe200078e0004 */
[C---:B------:R-:W-:Y:S01]  /*08a0*/  LEA R11, P1, R12.reuse, c[0x0][0x160], 0x1 ;  /* 0x000058000c0b7a11 */ /* 0x040fe200078208ff */
[----:B------:R-:W-:Y:S01]  /*08b0*/  IMAD.IADD R10, R7, 0x1, R5 ;  /* 0x00000001070a7824 */ /* 0x000fe200078e0205 */
[C-C-:B------:R-:W-:Y:S01]  /*08c0*/  LEA.HI.X R14, R12.reuse, c[0x0][0x16c], R3.reuse, 0x2, P0 ;  /* 0x00005b000c0e7a11 */ /* 0x140fe200000f1403 */
[----:B------:R-:W-:Y:S01]  /*08d0*/  IMAD.X R8, RZ, RZ, -0x1, P2 ;  /* 0xffffffffff087424 */ /* 0x000fe200010e06ff */
[----:B------:R-:W-:-:S02]  /*08e0*/  LEA.HI.X R12, R12, c[0x0][0x164], R3, 0x1, P1 ;  /* 0x000059000c0c7a11 */ /* 0x000fc400008f0c03 */
.L_x_29:
[----:B------:R-:W-:-:S04]  /*08f0*/  ISETP.GT.U32.AND P0, PT, R9, -0x1, PT ;  /* 0xffffffff0900780c */ /* 0x000fc80003f04070 */
[----:B------:R-:W-:-:S13]  /*0900*/  ISETP.GT.AND.EX P0, PT, R10, -0x1, PT, P0 ;  /* 0xffffffff0a00780c */ /* 0x000fda0003f04300 */
[----:B------:R-:W-:Y:S02]  /*0910*/  @!P0 IMAD.MOV.U32 R2, RZ, RZ, R11 ;  /* 0x000000ffff028224 */ /* 0x000fe400078e000b */
[----:B------:R-:W-:-:S05]  /*0920*/  @!P0 IMAD.MOV.U32 R3, RZ, RZ, R12 ;  /* 0x000000ffff038224 */ /* 0x000fca00078e000c */
[----:B------:R0:W2:Y:S01]  /*0930*/  @!P0 LDG.E.64.CONSTANT R4, [R2.64] ;  /* 0x0000000602048981 */ /* 0x0000a2000c1e9b00 */
[----:B------:R-:W-:Y:S02]  /*0940*/  IADD3 R0, P1, R0, 0x1, RZ ;  /* 0x0000000100007810 */ /* 0x000fe40007f3e0ff */
[----:B------:R-:W-:Y:S02]  /*0950*/  IADD3 R9, P3, R9, 0x100, RZ ;  /* 0x0000010009097810 */ /* 0x000fe40007f7e0ff */
[----:B------:R-:W-:Y:S01]  /*0960*/  IADD3 R11, P2, R11, 0x800, RZ ;  /* 0x000008000b0b7810 */ /* 0x000fe20007f5e0ff */
[----:B------:R-:W-:Y:S02]  /*0970*/  IMAD.X R8, RZ, RZ, R8, P1 ;  /* 0x000000ffff087224 */ /* 0x000fe400008e0608 */
[----:B------:R-:W-:Y:S02]  /*0980*/  IMAD.X R10, RZ, RZ, R10, P3 ;  /* 0x000000ffff0a7224 */ /* 0x000fe400018e060a */
[----:B0-----:R-:W-:Y:S01]  /*0990*/  @!P0 IMAD.MOV.U32 R2, RZ, RZ, R13 ;  /* 0x000000ffff028224 */ /* 0x001fe200078e000d */
[----:B------:R-:W-:Y:S01]  /*09a0*/  IADD3 R13, P1, R13, 0x1000, RZ ;  /* 0x000010000d0d7810 */ /* 0x000fe20007f3e0ff */
[----:B------:R-:W-:-:S02]  /*09b0*/  @!P0 IMAD.MOV.U32 R3, RZ, RZ, R14 ;  /* 0x000000ffff038224 */ /* 0x000fc400078e000e */
[----:B------:R-:W-:Y:S02]  /*09c0*/  IMAD.X R12, RZ, RZ, R12, P2 ;  /* 0x000000ffff0c7224 */ /* 0x000fe400010e060c */
[----:B------:R-:W-:Y:S02]  /*09d0*/  IMAD.X R14, RZ, RZ, R14, P1 ;  /* 0x000000ffff0e7224 */ /* 0x000fe400008e060e */
[--C-:B--2---:R-:W-:Y:S02]  /*09e0*/  @!P0 HADD2.F32 R7, -RZ, R5.reuse.H1_H1 ;  /* 0x30000005ff078230 */ /* 0x104fe40000004100 */
[----:B------:R-:W-:Y:S02]  /*09f0*/  @!P0 HADD2.F32 R6, -RZ, R5.H0_H0 ;  /* 0x20000005ff068230 */ /* 0x000fe40000004100 */
[--C-:B------:R-:W-:Y:S02]  /*0a00*/  @!P0 HADD2.F32 R5, -RZ, R4.reuse.H1_H1 ;  /* 0x30000004ff058230 */ /* 0x100fe40000004100 */
[----:B------:R-:W-:-:S05]  /*0a10*/  @!P0 HADD2.F32 R4, -RZ, R4.H0_H0 ;  /* 0x20000004ff048230 */ /* 0x000fca0000004100 */
[----:B------:R0:W-:Y:S01]  /*0a20*/  @!P0 STG.E.128 [R2.64], R4 ;  /* 0x0000000402008986 */ /* 0x0001e2000c101d06 */
[----:B------:R-:W-:-:S04]  /*0a30*/  ISETP.NE.U32.AND P0, PT, R0, RZ, PT ;  /* 0x000000ff0000720c */ /* 0x000fc80003f05070 */
[----:B------:R-:W-:-:S13]  /*0a40*/  ISETP.NE.AND.EX P0, PT, R8, RZ, PT, P0 ;  /* 0x000000ff0800720c */ /* 0x000fda0003f05300 */
[----:B0-----:R-:W-:Y:S05]  /*0a50*/  @P0 BRA `(.L_x_29) ;  /* 0xfffffe9000000947 */ /* 0x001fea000383ffff */
[----:B------:R-:W-:Y:S05]  /*0a60*/  EXIT ;  /* 0x000000000000794d */ /* 0x000fea0003800000 */
.L_x_30:
        /* <DEDUP_REMOVED lines=9> */
.L_x_121:


//--------------------- .text.cast_n_2689_to_2816__kernel --------------------------
	.section	.text.cast_n_2689_to_2816__kernel,"ax",@progbits
	.sectioninfo	@"SHI_REGISTERS=34"
	.align	128
        .global         cast_n_2689_to_2816__kernel
        .type           cast_n_2689_to_2816__kernel,@function
        .size           cast_n_2689_to_2816__kernel,(.L_x_122 - cast_n_2689_to_2816__kernel)
        .other          cast_n_2689_to_2816__kernel,@"STO_CUDA_ENTRY STV_DEFAULT"
cast_n_2689_to_2816__kernel:
.text.cast_n_2689_to_2816__kernel:
        /* <DEDUP_REMOVED lines=61> */
.L_x_32:
        /* <DEDUP_REMOVED lines=53> */
.L_x_31:
        /* <DEDUP_REMOVED lines=27> */
.L_x_33:
        /* <DEDUP_REMOVED lines=24> */
.L_x_34:
        /* <DEDUP_REMOVED lines=11> */
.L_x_122:


//--------------------- .text.cast_n_2561_to_2688__kernel --------------------------
	.section	.text.cast_n_2561_to_2688__kernel,"ax",@progbits
	.sectioninfo	@"SHI_REGISTERS=35"
	.align	128
        .global         cast_n_2561_to_2688__kernel
        .type           cast_n_2561_to_2688__kernel,@function
        .size           cast_n_2561_to_2688__kernel,(.L_x_123 - cast_n_2561_to_2688__kernel)
        .other          cast_n_2561_to_2688__kernel,@"STO_CUDA_ENTRY STV_DEFAULT"
cast_n_2561_to_2688__kernel:
.text.cast_n_2561_to_2688__kernel:
        /* <DEDUP_REMOVED lines=65> */
.L_x_36:
        /* <DEDUP_REMOVED lines=43> */
.L_x_35:
        /* <DEDUP_REMOVED lines=33> */
.L_x_37:
        /* <DEDUP_REMOVED lines=11> */
.L_x_123:


//--------------------- .text.cast_n_2433_to_2560__kernel --------------------------
	.section	.text.cast_n_2433_to_2560__kernel,"ax",@progbits
	.sectioninfo	@"SHI_REGISTERS=35"
	.align	128
        .global         cast_n_2433_to_2560__kernel
        .type           cast_n_2433_to_2560__kernel,@function
        .size           cast_n_2433_to_2560__kernel,(.L_x_124 - cast_n_2433_to_2560__kernel)
        .other          cast_n_2433_to_2560__kernel,@"STO_CUDA_ENTRY STV_DEFAULT"
cast_n_2433_to_2560__kernel:
.text.cast_n_2433_to_2560__kernel:
        /* <DEDUP_REMOVED lines=63> */
.L_x_39:
        /* <DEDUP_REMOVED lines=43> */
.L_x_38:
        /* <DEDUP_REMOVED lines=33> */
.L_x_40:
        /* <DEDUP_REMOVED lines=13> */
.L_x_124:


//--------------------- .text.cast_n_2305_to_2432__kernel --------------------------
	.section	.text.cast_n_2305_to_2432__kernel,"ax",@progbits
	.sectioninfo	@"SHI_REGISTERS=34"
	.align	128
        .global         cast_n_2305_to_2432__kernel
        .type           cast_n_2305_to_2432__kernel,@function
        .size           cast_n_2305_to_2432__kernel,(.L_x_125 - cast_n_2305_to_2432__kernel)
        .other          cast_n_2305_to_2432__kernel,@"STO_CUDA_ENTRY STV_DEFAULT"
cast_n_2305_to_2432__kernel:
.text.cast_n_2305_to_2432__kernel:
        /* <DEDUP_REMOVED lines=61> */
.L_x_42:
        /* <DEDUP_REMOVED lines=53> */
.L_x_41:
        /* <DEDUP_REMOVED lines=27> */
.L_x_43:
        /* <DEDUP_REMOVED lines=24> */
.L_x_44:
        /* <DEDUP_REMOVED lines=11> */
.L_x_125:


//--------------------- .text.cast_n_2177_to_2304__kernel --------------------------
	.section	.text.cast_n_2177_to_2304__kernel,"ax",@progbits
	.sectioninfo	@"SHI_REGISTERS=34"
	.align	128
        .global         cast_n_2177_to_2304__kernel
        .type           cast_n_2177_to_2304__kernel,@function
        .size           cast_n_2177_to_2304__kernel,(.L_x_126 - cast_n_2177_to_2304__kernel)
        .other          cast_n_2177_to_2304__kernel,@"STO_CUDA_ENTRY STV_DEFAULT"
cast_n_2177_to_2304__kernel:
.text.cast_n_2177_to_2304__kernel:
        /* <DEDUP_REMOVED lines=61> */
.L_x_46:
        /* <DEDUP_REMOVED lines=53> */
.L_x_45:
        /* <DEDUP_REMOVED lines=27> */
.L_x_47:
        /* <DEDUP_REMOVED lines=24> */
.L_x_48:
        /* <DEDUP_REMOVED lines=11> */
.L_x_126:


//--------------------- .text.cast_n_2049_to_2176__kernel --------------------------
	.section	.text.cast_n_2049_to_2176__kernel,"ax",@progbits
	.sectioninfo	@"SHI_REGISTERS=34"
	.align	128
        .global         cast_n_2049_to_2176__kernel
        .type           cast_n_2049_to_2176__kernel,@function
        .size           cast_n_2049_to_2176__kernel,(.L_x_127 - cast_n_2049_to_2176__kernel)
        .other          cast_n_2049_to_2176__kernel,@"STO_CUDA_ENTRY STV_DEFAULT"
cast_n_2049_to_2176__kernel:
.text.cast_n_2049_to_2176__kernel:
        /* <DEDUP_REMOVED lines=61> */
.L_x_50:
        /* <DEDUP_REMOVED lines=53> */
.L_x_49:
        /* <DEDUP_REMOVED lines=27> */
.L_x_51:
        /* <DEDUP_REMOVED lines=24> */
.L_x_52:
        /* <DEDUP_REMOVED lines=11> */
.L_x_127:


//--------------------- .text.cast_n_1921_to_2048__kernel --------------------------
	.section	.text.cast_n_1921_to_2048__kernel,"ax",@progbits
	.sectioninfo	@"SHI_REGISTERS=34"
	.align	128
        .global         cast_n_1921_to_2048__kernel
        .type           cast_n_1921_to_2048__kernel,@function
        .size           cast_n_1921_to_2048__kernel,(.L_x_128 - cast_n_1921_to_2048__kernel)
        .other          cast_n_1921_to_2048__kernel,@"STO_CUDA_ENTRY STV_DEFAULT"
cast_n_1921_to_2048__kernel:
.text.cast_n_1921_to_2048__kernel:
[----:B------:R-:W-:-:S02]  /*0000*/  IMAD.MOV.U32 R1, RZ, RZ, c[0x0][0x28] ;  /* 0x00000a00ff017624 */ /* 0x000fc400078e00ff */
[----:B------:R-:W-:Y:S02]  /*0010*/  IMAD.MOV.U32 R4, RZ, RZ, c[0x0][0x170] ;  /* 0x00005c00ff047624 */ /* 0x000fe400078e00ff */
[----:B------:R-:W-:-:S03]  /*0020*/  IMAD.MOV.U32 R0, RZ, RZ, c[0x0][0x174] ;  /* 0x00005d00ff007624 */ /* 0x000fc600078e00ff */
[C---:B------:R-:W-:Y:S02]  /*0030*/  ISETP.GE.U32.AND P0, PT, R4.reuse, 0x1, PT ;  /* 0x000000010400780c */ /* 0x040fe40003f06070 */
[----:B------:R-:W-:Y:S02]  /*0040*/  IADD3 R4, P1, R4, 0x7ff, RZ ;  /* 0x000007ff04047810 */ /* 0x000fe40007f3e0ff */
[----:B------:R-:W-:-:S03]  /*0050*/  ISETP.GE.AND.EX P0, PT, R0, RZ, PT, P0 ;  /* 0x000000ff0000720c */ /* 0x000fc60003f06300 */
[----:B------:R-:W-:-:S10]  /*0060*/  IMAD.X R5, RZ, RZ, c[0x0][0x174], P1 ;  /* 0x00005d00ff057624 */ /* 0x000fd400008e06ff */
[----:B------:R-:W-:Y:S05]  /*0070*/  @!P0 EXIT ;  /* 0x000000000000894d */ /* 0x000fea0003800000 */
[--C-:B------:R-:W-:Y:S01]  /*0080*/  SHF.R.S64 R4, R4, 0xb, R5.reuse ;  /* 0x0000000b04047819 */ /* 0x100fe20000001005 */
[----:B------:R-:W0:Y:S01]  /*0090*/  S2R R7, SR_TID.X ;  /* 0x0000000000077919 */ /* 0x000e220000002100 */
[----:B------:R-:W-:Y:S01]  /*00a0*/  SHF.R.S32.HI R5, RZ, 0xb, R5 ;  /* 0x0000000bff057819 */ /* 0x000fe20000011405 */
[----:B------:R-:W1:Y:S01]  /*00b0*/  S2UR UR4, SR_CTAID.X ;  /* 0x00000000000479c3 */ /* 0x000e620000002500 */
[----:B------:R-:W-:Y:S01]  /*00c0*/  ISETP.GT.U32.AND P0, PT, R4, 0x1, PT ;  /* 0x000000010400780c */ /* 0x000fe20003f04070 */
[----:B------:R-:W-:Y:S01]  /*00d0*/  ULDC.64 UR6, c[0x0][0x118] ;  /* 0x0000460000067ab9 */ /* 0x000fe20000000a00 */
[----:B------:R-:W-:Y:S02]  /*00e0*/  CS2R R2, SRZ ;  /* 0x0000000000027805 */ /* 0x000fe4000001ff00 */
[----:B------:R-:W-:-:S04]  /*00f0*/  ISETP.GT.AND.EX P0, PT, R5, RZ, PT, P0 ;  /* 0x000000ff0500720c */ /* 0x000fc80003f04300 */
[----:B------:R-:W-:Y:S02]  /*0100*/  SEL R15, R4, 0x1, P0 ;  /* 0x00000001040f7807 */ /* 0x000fe40000000000 */
[----:B------:R-:W-:Y:S02]  /*0110*/  SEL R29, R5, RZ, P0 ;  /* 0x000000ff051d7207 */ /* 0x000fe40000000000 */
[C---:B------:R-:W-:Y:S02]  /*0120*/  IADD3 R0, P2, R15.reuse, -0x1, RZ ;  /* 0xffffffff0f007810 */ /* 0x040fe40007f5e0ff */
[----:B------:R-:W-:Y:S02]  /*0130*/  LOP3.LUT R6, R15, 0x3, RZ, 0xc0, !PT ;  /* 0x000000030f067812 */ /* 0x000fe400078ec0ff */
[----:B------:R-:W-:Y:S02]  /*0140*/  ISETP.GE.U32.AND P1, PT, R0, 0x3, PT ;  /* 0x000000030000780c */ /* 0x000fe40003f26070 */
[----:B------:R-:W-:-:S02]  /*0150*/  IADD3.X R0, R29, -0x1, RZ, P2, !PT ;  /* 0xffffffff1d007810 */ /* 0x000fc400017fe4ff */
[----:B------:R-:W-:Y:S02]  /*0160*/  ISETP.NE.U32.AND P0, PT, R6, RZ, PT ;  /* 0x000000ff0600720c */ /* 0x000fe40003f05070 */
[----:B------:R-:W-:Y:S02]  /*0170*/  ISETP.GE.U32.AND.EX P1, PT, R0, RZ, PT, P1 ;  /* 0x000000ff0000720c */ /* 0x000fe40003f26110 */
[----:B------:R-:W-:-:S11]  /*0180*/  ISETP.NE.AND.EX P0, PT, RZ, RZ, PT, P0 ;  /* 0x000000ffff00720c */ /* 0x000fd60003f05300 */
[----:B-1----:R-:W-:Y:S05]  /*0190*/  @!P1 BRA `(.L_x_53) ;  /* 0x000004d000009947 */ /* 0x002fea0003800000 */
[----:B0-----:R-:W-:Y:S02]  /*01a0*/  IMAD R11, R5, UR4, RZ ;  /* 0x00000004050b7c24 */ /* 0x001fe4000f8e02ff */
[----:B------:R-:W-:-:S04]  /*01b0*/  IMAD.WIDE.U32 R8, R4, UR4, RZ ;  /* 0x0000000404087c25 */ /* 0x000fc8000f8e00ff */
[----:B------:R-:W-:Y:S01]  /*01c0*/  IMAD.IADD R9, R9, 0x1, R11 ;  /* 0x0000000109097824 */ /* 0x000fe200078e020b */
[C---:B------:R-:W-:Y:S01]  /*01d0*/  LEA R12, P1, R8.reuse, R7, 0x8 ;  /* 0x00000007080c7211 */ /* 0x040fe200078240ff */
[----:B------:R-:W-:-:S03]  /*01e0*/  IMAD.SHL.U32 R10, R8, 0x400, RZ ;  /* 0x00000400080a7824 */ /* 0x000fc600078e00ff */
[C-C-:B------:R-:W-:Y:S02]  /*01f0*/  SHF.L.U64.HI R11, R8.reuse, 0xa, R9.reuse ;  /* 0x0000000a080b7819 */ /* 0x140fe40000010209 */
[----:B------:R-:W-:Y:S02]  /*0200*/  LEA.HI.X R13, R8, RZ, R9, 0x8, P1 ;  /* 0x000000ff080d7211 */ /* 0x000fe400008f4409 */
[----:B------:R-:W-:Y:S01]  /*0210*/  IADD3 R9, P1, RZ, -c[0x0][0x170], RZ ;  /* 0x80005c00ff097a10 */ /* 0x000fe20007f3e0ff */
[----:B------:R-:W-:-:S04]  /*0220*/  IMAD.WIDE.U32 R10, R7, 0x4, R10 ;  /* 0x00000004070a7825 */ /* 0x000fc800078e000a */
[----:B------:R-:W-:Y:S01]  /*0230*/  IMAD.X R25, RZ, RZ, ~c[0x0][0x174], P1 ;  /* 0x80005d00ff197624 */ /* 0x000fe200008e06ff */
[C---:B------:R-:W-:Y:S01]  /*0240*/  LEA R28, P2, R10.reuse, c[0x0][0x168], 0x2 ;  /* 0x00005a000a1c7a11 */ /* 0x040fe200078410ff */
[----:B------:R-:W-:Y:S01]  /*0250*/  IMAD.WIDE.U32 R8, R9, 0x280, R12 ;  /* 0x0000028009087825 */ /* 0x000fe200078e000c */
[C---:B------:R-:W-:Y:S02]  /*0260*/  LEA R26, P4, R10.reuse, c[0x0][0x160], 0x1 ;  /* 0x000058000a1a7a11 */ /* 0x040fe400078808ff */
[----:B------:R-:W-:Y:S01]  /*0270*/  LEA.HI.X R12, R10, c[0x0][0x16c], R11, 0x2, P2 ;  /* 0x00005b000a0c7a11 */ /* 0x000fe200010f140b */
[----:B------:R-:W-:Y:S01]  /*0280*/  IMAD R25, R25, 0x280, RZ ;  /* 0x0000028019197824 */ /* 0x000fe200078e02ff */
[----:B------:R-:W-:Y:S01]  /*0290*/  IADD3 R24, P1, R6, -R15, RZ ;  /* 0x8000000f06187210 */ /* 0x000fe20007f3e0ff */
[----:B------:R-:W-:Y:S01]  /*02a0*/  IMAD.MOV.U32 R0, RZ, RZ, R8 ;  /* 0x000000ffff007224 */ /* 0x000fe200078e0008 */
[----:B------:R-:W-:Y:S01]  /*02b0*/  IADD3 R28, P3, R28, 0x2000, RZ ;  /* 0x000020001c1c7810 */ /* 0x000fe20007f7e0ff */
[----:B------:R-:W-:Y:S01]  /*02c0*/  IMAD.IADD R25, R9, 0x1, R25 ;  /* 0x0000000109197824 */ /* 0x000fe200078e0219 */
[----:B------:R-:W-:Y:S01]  /*02d0*/  IADD3 R26, P5, R26, 0x1000, RZ ;  /* 0x000010001a1a7810 */ /* 0x000fe20007fbe0ff */
[----:B------:R-:W-:Y:S01]  /*02e0*/  IMAD.X R29, RZ, RZ, ~R29, P1 ;  /* 0x000000ffff1d7224 */ /* 0x000fe200008e0e1d */
[----:B------:R-:W-:Y:S01]  /*02f0*/  LEA.HI.X R10, R10, c[0x0][0x164], R11, 0x1, P4 ;  /* 0x000059000a0a7a11 */ /* 0x000fe200020f0c0b */
[----:B------:R-:W-:-:S04]  /*0300*/  IMAD.X R11, RZ, RZ, R12, P3 ;  /* 0x000000ffff0b7224 */ /* 0x000fc800018e060c */
[----:B------:R-:W-:-:S02]  /*0310*/  IMAD.X R27, RZ, RZ, R10, P5 ;  /* 0x000000ffff1b7224 */ /* 0x000fc400028e060a */
.L_x_54:
[C---:B------:R-:W-:Y:S02]  /*0320*/  IADD3 R9, P5, R0.reuse, 0x100, RZ ;  /* 0x0000010000097810 */ /* 0x040fe40007fbe0ff */
[----:B------:R-:W-:Y:S02]  /*0330*/  IADD3 R8, P3, R0, 0x200, RZ ;  /* 0x0000020000087810 */ /* 0x000fe40007f7e0ff */
[----:B------:R-:W-:Y:S01]  /*0340*/  ISETP.GT.U32.AND P2, PT, R9, -0x1, PT ;  /* 0xffffffff0900780c */ /* 0x000fe20003f44070 */
[--C-:B------:R-:W-:Y:S01]  /*0350*/  IMAD.X R10, RZ, RZ, R25.reuse, P5 ;  /* 0x000000ffff0a7224 */ /* 0x100fe200028e0619 */
[----:B------:R-:W-:Y:S01]  /*0360*/  ISETP.GT.U32.AND P4, PT, R8, -0x1, PT ;  /* 0xffffffff0800780c */ /* 0x000fe20003f84070 */
[----:B------:R-:W-:Y:S01]  /*0370*/  IMAD.X R9, RZ, RZ, R25, P3 ;  /* 0x000000ffff097224 */ /* 0x000fe200018e0619 */
[----:B------:R-:W-:Y:S02]  /*0380*/  IADD3 R8, P5, R0, 0x300, RZ ;  /* 0x0000030000087810 */ /* 0x000fe40007fbe0ff */
[----:B------:R-:W-:-:S02]  /*0390*/  ISETP.GT.AND.EX P2, PT, R10, -0x1, PT, P2 ;  /* 0xffffffff0a00780c */ /* 0x000fc40003f44320 */
[----:B------:R-:W-:Y:S01]  /*03a0*/  ISETP.GT.U32.AND P3, PT, R8, -0x1, PT ;  /* 0xffffffff0800780c */ /* 0x000fe20003f64070 */
[----:B------:R-:W-:Y:S01]  /*03b0*/  IMAD.X R8, RZ, RZ, R25, P5 ;  /* 0x000000ffff087224 */ /* 0x000fe200028e0619 */
[----:B------:R-:W-:Y:S02]  /*03c0*/  ISETP.GT.U32.AND P1, PT, R0, -0x1, PT ;  /* 0xffffffff0000780c */ /* 0x000fe40003f24070 */
[----:B------:R-:W-:Y:S02]  /*03d0*/  ISETP.GT.AND.EX P4, PT, R9, -0x1, PT, P4 ;  /* 0xffffffff0900780c */ /* 0x000fe40003f84340 */
[----:B------:R-:W-:Y:S02]  /*03e0*/  ISETP.GT.AND.EX P3, PT, R8, -0x1, PT, P3 ;  /* 0xffffffff0800780c */ /* 0x000fe40003f64330 */
[----:B------:R-:W-:-:S03]  /*03f0*/  ISETP.GT.AND.EX P1, PT, R25, -0x1, PT, P1 ;  /* 0xffffffff1900780c */ /* 0x000fc60003f24310 */
[----:B------:R-:W2:Y:S06]  /*0400*/  @!P2 LDG.E.64.CONSTANT R8, [R26.64+-0x800] ;  /* 0xfff800061a08a981 */ /* 0x000eac000c1e9b00 */
[----:B-1----:R-:W3:Y:S04]  /*0410*/  @!P4 LDG.E.64.CONSTANT R12, [R26.64] ;  /* 0x000000061a0cc981 */ /* 0x002ee8000c1e9b00 */
[----:B------:R-:W4:Y:S04]  /*0420*/  @!P3 LDG.E.64.CONSTANT R16, [R26.64+0x800] ;  /* 0x000800061a10b981 */ /* 0x000f28000c1e9b00 */
[----:B------:R-:W5:Y:S01]  /*0430*/  @!P1 LDG.E.64.CONSTANT R20, [R26.64+-0x1000] ;  /* 0xfff000061a149981 */ /* 0x000f62000c1e9b00 */
        /* <DEDUP_REMOVED lines=9> */
[----:B------:R0:W-:Y:S01]  /*04d0*/  @!P2 STG.E.128 [R30.64+-0x1000], R8 ;  /* 0xfff000081e00a986 */ /* 0x0001e2000c101d06 */
        /* <DEDUP_REMOVED lines=9> */
[----:B------:R1:W-:Y:S01]  /*0570*/  @!P1 STG.E.128 [R30.64+-0x2000], R20 ;  /* 0xffe000141e009986 */ /* 0x0003e2000c101d06 */
        /* <DEDUP_REMOVED lines=9> */
[----:B------:R1:W-:Y:S01]  /*0610*/  @!P4 STG.E.128 [R30.64], R12 ;  /* 0x0000000c1e00c986 */ /* 0x0003e2000c101d06 */
[----:B------:R-:W-:Y:S01]  /*0620*/  IADD3 R26, P4, R26, 0x2000, RZ ;  /* 0x000020001a1a7810 */ /* 0x000fe20007f9e0ff */
[----:B------:R-:W-:-:S02]  /*0630*/  IMAD.X R25, RZ, RZ, R25, P2 ;  /* 0x000000ffff197224 */ /* 0x000fc400010e0619 */
[----:B0-----:R-:W-:Y:S02]  /*0640*/  IMAD.X R11, RZ, RZ, R31, P3 ;  /* 0x000000ffff0b7224 */ /* 0x001fe400018e061f */
[----:B------:R-:W-:Y:S01]  /*0650*/  IMAD.X R27, RZ, RZ, R27, P4 ;  /* 0x000000ffff1b7224 */ /* 0x000fe200020e061b */
[----:B------:R-:W-:Y:S05]  /*0660*/  @P1 BRA `(.L_x_54) ;  /* 0xfffffcb000001947 */ /* 0x000fea000383ffff */
.L_x_53:
[----:B0-----:R-:W-:Y:S05]  /*0670*/  @!P0 EXIT ;  /* 0x000000000000894d */ /* 0x001fea0003800000 */
        /* <DEDUP_REMOVED lines=9> */
[C---:B------:R-:W-:Y:S01]  /*0710*/  IADD3 R4, P0, R7.reuse, R0, RZ ;  /* 0x0000000007047210 */ /* 0x040fe20007f1e0ff */
        /* <DEDUP_REMOVED lines=16> */
.L_x_55:
        /* <DEDUP_REMOVED lines=24> */
.L_x_56:
        /* <DEDUP_REMOVED lines=14> */
.L_x_128:


//--------------------- .text.cast_n_1793_to_1920__kernel --------------------------
	.section	.text.cast_n_1793_to_1920__kernel,"ax",@progbits
	.sectioninfo	@"SHI_REGISTERS=35"
	.align	128
        .global         cast_n_1793_to_1920__kernel
        .type           cast_n_1793_to_1920__kernel,@function
        .size           cast_n_1793_to_1920__kernel,(.L_x_129 - cast_n_1793_to_1920__kernel)
        .other          cast_n_1793_to_1920__kernel,@"STO_CUDA_ENTRY STV_DEFAULT"
cast_n_1793_to_1920__kernel:
.text.cast_n_1793_to_1920__kernel:
        /* <DEDUP_REMOVED lines=65> */
.L_x_58:
        /* <DEDUP_REMOVED lines=43> */
.L_x_57:
        /* <DEDUP_REMOVED lines=33> */
.L_x_59:
        /* <DEDUP_REMOVED lines=11> */
.L_x_129:


//--------------------- .text.cast_n_1665_to_1792__kernel --------------------------
	.section	.text.cast_n_1665_to_1792__kernel,"ax",@progbits
	.sectioninfo	@"SHI_REGISTERS=35"
	.align	128
        .global         cast_n_1665_to_1792__kernel
        .type           cast_n_1665_to_1792__kernel,@function
        .size           cast_n_1665_to_1792__kernel,(.L_x_130 - cast_n_1665_to_1792__kernel)
        .other          cast_n_1665_to_1792__kernel,@"STO_CUDA_ENTRY STV_DEFAULT"
cast_n_1665_to_1792__kernel:
.text.cast_n_1665_to_1792__kernel:
        /* <DEDUP_REMOVED lines=63> */
.L_x_61:
        /* <DEDUP_REMOVED lines=43> */
.L_x_60:
        /* <DEDUP_REMOVED lines=33> */
.L_x_62:
        /* <DEDUP_REMOVED lines=13> */
.L_x_130:


//--------------------- .text.cast_n_1537_to_1664__kernel --------------------------
	.section	.text.cast_n_1537_to_1664__kernel,"ax",@progbits
	.sectioninfo	@"SHI_REGISTERS=35"
	.align	128
        .global         cast_n_1537_to_1664__kernel
        .type           cast_n_1537_to_1664__kernel,@function
        .size           cast_n_1537_to_1664__kernel,(.L_x_131 - cast_n_1537_to_1664__kernel)
        .other          cast_n_1537_to_1664__kernel,@"STO_CUDA_ENTRY STV_DEFAULT"
cast_n_1537_to_1664__kernel:
.text.cast_n_1537_to_1664__kernel:
        /* <DEDUP_REMOVED lines=63> */
.L_x_64:
        /* <DEDUP_REMOVED lines=43> */
.L_x_63:
        /* <DEDUP_REMOVED lines=33> */
.L_x_65:
        /* <DEDUP_REMOVED lines=13> */
.L_x_131:


//--------------------- .text.cast_n_1409_to_1536__kernel --------------------------
	.section	.text.cast_n_1409_to_1536__kernel,"ax",@progbits
	.sectioninfo	@"SHI_REGISTERS=34"
	.align	128
        .global         cast_n_1409_to_1536__kernel
        .type           cast_n_1409_to_1536__kernel,@function
        .size           cast_n_1409_to_1536__kernel,(.L_x_132 - cast_n_1409_to_1536__kernel)
        .other          cast_n_1409_to_1536__kernel,@"STO_CUDA_ENTRY STV_DEFAULT"
cast_n_1409_to_1536__kernel:
.text.cast_n_1409_to_1536__kernel:
        /* <DEDUP_REMOVED lines=61> */
.L_x_67:
        /* <DEDUP_REMOVED lines=53> */
.L_x_66:
        /* <DEDUP_REMOVED lines=27> */
.L_x_68:
        /* <DEDUP_REMOVED lines=24> */
.L_x_69:
        /* <DEDUP_REMOVED lines=11> */
.L_x_132:


//--------------------- .text.cast_n_1281_to_1408__kernel --------------------------
	.section	.text.cast_n_1281_to_1408__kernel,"ax",@progbits
	.sectioninfo	@"SHI_REGISTERS=34"
	.align	128
        .global         cast_n_1281_to_1408__kernel
        .type           cast_n_1281_to_1408__kernel,@function
        .size           cast_n_1281_to_1408__kernel,(.L_x_133 - cast_n_1281_to_1408__kernel)
        .other          cast_n_1281_to_1408__kernel,@"STO_CUDA_ENTRY STV_DEFAULT"
cast_n_1281_to_1408__kernel:
.text.cast_n_1281_to_1408__kernel:
        /* <DEDUP_REMOVED lines=61> */
.L_x_71:
        /* <DEDUP_REMOVED lines=53> */
.L_x_70:
        /* <DEDUP_REMOVED lines=27> */
.L_x_72:
        /* <DEDUP_REMOVED lines=24> */
.L_x_73:
        /* <DEDUP_REMOVED lines=11> */
.L_x_133:


//--------------------- .text.cast_n_1153_to_1280__kernel --------------------------
	.section	.text.cast_n_1153_to_1280__kernel,"ax",@progbits
	.sectioninfo	@"SHI_REGISTERS=34"
	.align	128
        .global         cast_n_1153_to_1280__kernel
        .type           cast_n_1153_to_1280__kernel,@function
        .size           cast_n_1153_to_1280__kernel,(.L_x_134 - cast_n_1153_to_1280__kernel)
        .other          cast_n_1153_to_1280__kernel,@"STO_CUDA_ENTRY STV_DEFAULT"
cast_n_1153_to_1280__kernel:
.text.cast_n_1153_to_1280__kernel:
        /* <DEDUP_REMOVED lines=61> */
.L_x_75:
        /* <DEDUP_REMOVED lines=53> */
.L_x_74:
        /* <DEDUP_REMOVED lines=27> */
.L_x_76:
        /* <DEDUP_REMOVED lines=24> */
.L_x_77:
        /* <DEDUP_REMOVED lines=11> */
.L_x_134:


//--------------------- .text.cast_n_1025_to_1152__kernel --------------------------
	.section	.text.cast_n_1025_to_1152__kernel,"ax",@progbits
	.sectioninfo	@"SHI_REGISTERS=34"
	.align	128
        .global         cast_n_1025_to_1152__kernel
        .type           cast_n_1025_to_1152__kernel,@function
        .size           cast_n_1025_to_1152__kernel,(.L_x_135 - cast_n_1025_to_1152__kernel)
        .other          cast_n_1025_to_1152__kernel,@"STO_CUDA_ENTRY STV_DEFAULT"
cast_n_1025_to_1152__kernel:
.text.cast_n_1025_to_1152__kernel:
        /* <DEDUP_REMOVED lines=61> */
.L_x_79:
        /* <DEDUP_REMOVED lines=53> */
.L_x_78:
        /* <DEDUP_REMOVED lines=27> */
.L_x_80:
        /* <DEDUP_REMOVED lines=24> */
.L_x_81:
        /* <DEDUP_REMOVED lines=11> */
.L_x_135:


//--------------------- .text.cast_n_897_to_1024__kernel --------------------------
	.section	.text.cast_n_897_to_1024__kernel,"ax",@progbits
	.sectioninfo	@"SHI_REGISTERS=34"
	.align	128
        .global         cast_n_897_to_1024__kernel
        .type           cast_n_897_to_1024__kernel,@function
        .size           cast_n_897_to_1024__kernel,(.L_x_136 - cast_n_897_to_1024__kernel)
        .other          cast_n_897_to_1024__kernel,@"STO_CUDA_ENTRY STV_DEFAULT"
cast_n_897_to_1024__kernel:
.text.cast_n_897_to_1024__kernel:
        /* <DEDUP_REMOVED lines=50> */
.L_x_83:
        /* <DEDUP_REMOVED lines=53> */
.L_x_82:
        /* <DEDUP_REMOVED lines=27> */
.L_x_84:
        /* <DEDUP_REMOVED lines=24> */
.L_x_85:
        /* <DEDUP_REMOVED lines=14> */
.L_x_136:


//--------------------- .text.cast_n_769_to_896__kernel --------------------------
	.section	.text.cast_n_769_to_896__kernel,"ax",@progbits
	.sectioninfo	@"SHI_REGISTERS=35"
	.align	128
        .global         cast_n_769_to_896__kernel
        .type           cast_n_769_to_896__kernel,@function
        .size           cast_n_769_to_896__kernel,(.L_x_137 - cast_n_769_to_896__kernel)
        .other          cast_n_769_to_896__kernel,@"STO_CUDA_ENTRY STV_DEFAULT"
cast_n_769_to_896__kernel:
.text.cast_n_769_to_896__kernel:
        /* <DEDUP_REMOVED lines=63> */
.L_x_87:
        /* <DEDUP_REMOVED lines=43> */
.L_x_86:
        /* <DEDUP_REMOVED lines=33> */
.L_x_88:
        /* <DEDUP_REMOVED lines=13> */
.L_x_137:


//--------------------- .text.cast_n_641_to_768__kernel --------------------------
	.section	.text.cast_n_641_to_768__kernel,"ax",@progbits
	.sectioninfo	@"SHI_REGISTERS=35"
	.align	128
        .global         cast_n_641_to_768__kernel
        .type           cast_n_641_to_768__kernel,@function
        .size           cast_n_641_to_768__kernel,(.L_x_138 - cast_n_641_to_768__kernel)
        .other          cast_n_641_to_768__kernel,@"STO_CUDA_ENTRY STV_DEFAULT"
cast_n_641_to_768__kernel:
.text.cast_n_641_to_768__kernel:
        /* <DEDUP_REMOVED lines=63> */
.L_x_90:
        /* <DEDUP_REMOVED lines=43> */
.L_x_89:
        /* <DEDUP_REMOVED lines=33> */
.L_x_91:
        /* <DEDUP_REMOVED lines=13> */
.L_x_138:


//--------------------- .text.cast_n_513_to_640__kernel --------------------------
	.section	.text.cast_n_513_to_640__kernel,"ax",@progbits
	.sectioninfo	@"SHI_REGISTERS=34"
	.align	128
        .global         cast_n_513_to_640__kernel
        .type           cast_n_513_to_640__kernel,@function
        .size           cast_n_513_to_640__kernel,(.L_x_139 - cast_n_513_to_640__kernel)
        .other          cast_n_513_to_640__kernel,@"STO_CUDA_ENTRY STV_DEFAULT"
cast_n_513_to_640__kernel:
.text.cast_n_513_to_640__kernel:
        /* <DEDUP_REMOVED lines=61> */
.L_x_93:
        /* <DEDUP_REMOVED lines=53> */
.L_x_92:
        /* <DEDUP_REMOVED lines=27> */
.L_x_94:
        /* <DEDUP_REMOVED lines=24> */
.L_x_95:
        /* <DEDUP_REMOVED lines=11> */
.L_x_139:


//--------------------- .text.cast_n_385_to_512__kernel --------------------------
	.section	.text.cast_n_385_to_512__kernel,"ax",@progbits
	.sectioninfo	@"SHI_REGISTERS=34"
	.align	128
        .global         cast_n_385_to_512__kernel
        .type           cast_n_385_to_512__kernel,@function
        .size           cast_n_385_to_512__kernel,(.L_x_140 - cast_n_385_to_512__kernel)
        .other          cast_n_385_to_512__kernel,@"STO_CUDA_ENTRY STV_DEFAULT"
cast_n_385_to_512__kernel:
.text.cast_n_385_to_512__kernel:
        /* <DEDUP_REMOVED lines=50> */
.L_x_97:
        /* <DEDUP_REMOVED lines=53> */
.L_x_96:
        /* <DEDUP_REMOVED lines=27> */
.L_x_98:
        /* <DEDUP_REMOVED lines=24> */
.L_x_99:
        /* <DEDUP_REMOVED lines=14> */
.L_x_140:


//--------------------- .text.cast_n_257_to_384__kernel --------------------------
	.section	.text.cast_n_257_to_384__kernel,"ax",@progbits
	.sectioninfo	@"SHI_REGISTERS=34"
	.align	128
        .global         cast_n_257_to_384__kernel
        .type           cast_n_257_to_384__kernel,@function
        .size           cast_n_257_to_384__kernel,(.L_x_141 - cast_n_257_to_384__kernel)
        .other          cast_n_257_to_384__kernel,@"STO_CUDA_ENTRY STV_DEFAULT"
cast_n_257_to_384__kernel:
.text.cast_n_257_to_384__kernel:
        /* <DEDUP_REMOVED lines=61> */
.L_x_101:
        /* <DEDUP_REMOVED lines=53> */
.L_x_100:
        /* <DEDUP_REMOVED lines=27> */
.L_x_102:
        /* <DEDUP_REMOVED lines=24> */
.L_x_103:
        /* <DEDUP_REMOVED lines=11> */
.L_x_141:


//--------------------- .text.cast_n_129_to_256__kernel --------------------------
	.section	.text.cast_n_129_to_256__kernel,"ax",@progbits
	.sectioninfo	@"SHI_REGISTERS=34"
	.align	128
        .global         cast_n_129_to_256__kernel
        .type           cast_n_129_to_256__kernel,@function
        .size           cast_n_129_to_256__kernel,(.L_x_142 - cast_n_129_to_256__kernel)
        .other          cast_n_129_to_256__kernel,@"STO_CUDA_ENTRY STV_DEFAULT"
cast_n_129_to_256__kernel:
.text.cast_n_129_to_256__kernel:
        /* <DEDUP_REMOVED lines=50> */
.L_x_105:
        /* <DEDUP_REMOVED lines=53> */
.L_x_104:
        /* <DEDUP_REMOVED lines=27> */
.L_x_106:
        /* <DEDUP_REMOVED lines=24> */
.L_x_107:
        /* <DEDUP_REMOVED lines=14> */
.L_x_142:


//--------------------- .text.cast_n_1_to_128__kernel --------------------------
	.section	.text.cast_n_1_to_128__kernel,"ax",@progbits
	.sectioninfo	@"SHI_REGISTERS=34"
	.align	128
        .global         cast_n_1_to_128__kernel
        .type           cast_n_1_to_128__kernel,@function
        .size           cast_n_1_to_128__kernel,(.L_x_143 - cast_n_1_to_128__kernel)
        .other          cast_n_1_to_128__kernel,@"STO_CUDA_ENTRY STV_DEFAULT"
cast_n_1_to_128__kernel:
.text.cast_n_1_to_128__kernel:
        /* <DEDUP_REMOVED lines=50> */
.L_x_109:
        /* <DEDUP_REMOVED lines=53> */
.L_x_108:
        /* <DEDUP_REMOVED lines=27> */
.L_x_110:
        /* <DEDUP_REMOVED lines=24> */
.L_x_111:
        /* <DEDUP_REMOVED lines=14> */
.L_x_143:
